//
// Generated by NVIDIA NVVM Compiler
//
// Compiler Build ID: CL-36424714
// Cuda compilation tools, release 13.0, V13.0.88
// Based on NVVM 20.0.0
//

.version 9.0
.target sm_100
.address_size 64

	// .globl	_Z14matrixMultiplyPfPKfS1_i

.visible .entry _Z14matrixMultiplyPfPKfS1_i(
	.param .u64 .ptr .align 1 _Z14matrixMultiplyPfPKfS1_i_param_0,
	.param .u64 .ptr .align 1 _Z14matrixMultiplyPfPKfS1_i_param_1,
	.param .u64 .ptr .align 1 _Z14matrixMultiplyPfPKfS1_i_param_2,
	.param .u32 _Z14matrixMultiplyPfPKfS1_i_param_3
)
{
	.reg .pred 	%p<10>;
	.reg .b32 	%r<40>;
	.reg .b32 	%f<67>;
	.reg .b64 	%rd<67>;

	ld.param.u64 	%rd14, [_Z14matrixMultiplyPfPKfS1_i_param_1];
	ld.param.u64 	%rd15, [_Z14matrixMultiplyPfPKfS1_i_param_2];
	ld.param.u32 	%r18, [_Z14matrixMultiplyPfPKfS1_i_param_3];
	cvta.to.global.u64 	%rd1, %rd15;
	cvta.to.global.u64 	%rd2, %rd14;
	mov.u32 	%r19, %ctaid.y;
	mov.u32 	%r20, %ntid.y;
	mov.u32 	%r21, %tid.y;
	mad.lo.s32 	%r1, %r19, %r20, %r21;
	mov.u32 	%r22, %ctaid.x;
	mov.u32 	%r23, %ntid.x;
	mov.u32 	%r24, %tid.x;
	mad.lo.s32 	%r2, %r22, %r23, %r24;
	max.s32 	%r25, %r1, %r2;
	setp.ge.s32 	%p1, %r25, %r18;
	@%p1 bra 	$L__BB0_13;
	mul.lo.s32 	%r3, %r18, %r1;
	and.b32  	%r4, %r18, 7;
	setp.lt.u32 	%p2, %r18, 8;
	mov.f32 	%f66, 0f00000000;
	mov.b32 	%r38, 0;
	@%p2 bra 	$L__BB0_4;
	and.b32  	%r38, %r18, 2147483640;
	neg.s32 	%r36, %r38;
	mul.wide.s32 	%rd16, %r18, 4;
	add.s64 	%rd3, %rd1, %rd16;
	shl.b32 	%r7, %r18, 3;
	mul.wide.s32 	%rd17, %r18, 8;
	add.s64 	%rd4, %rd1, %rd17;
	mul.wide.s32 	%rd18, %r18, 12;
	add.s64 	%rd5, %rd1, %rd18;
	mul.wide.s32 	%rd19, %r18, 16;
	add.s64 	%rd6, %rd1, %rd19;
	mul.wide.s32 	%rd20, %r18, 20;
	add.s64 	%rd7, %rd1, %rd20;
	mul.wide.s32 	%rd21, %r18, 24;
	add.s64 	%rd8, %rd1, %rd21;
	mul.wide.s32 	%rd22, %r18, 28;
	add.s64 	%rd9, %rd1, %rd22;
	mul.wide.u32 	%rd23, %r3, 4;
	add.s64 	%rd24, %rd23, %rd2;
	add.s64 	%rd66, %rd24, 16;
	mov.f32 	%f66, 0f00000000;
	mov.u32 	%r35, %r2;
$L__BB0_3:
	.pragma "nounroll";
	mul.wide.s32 	%rd25, %r35, 4;
	add.s64 	%rd26, %rd3, %rd25;
	add.s64 	%rd27, %rd4, %rd25;
	add.s64 	%rd28, %rd5, %rd25;
	add.s64 	%rd29, %rd6, %rd25;
	add.s64 	%rd30, %rd7, %rd25;
	add.s64 	%rd31, %rd8, %rd25;
	add.s64 	%rd32, %rd9, %rd25;
	add.s64 	%rd33, %rd1, %rd25;
	ld.global.f32 	%f16, [%rd66+-16];
	ld.global.f32 	%f17, [%rd33];
	fma.rn.f32 	%f18, %f16, %f17, %f66;
	ld.global.f32 	%f19, [%rd66+-12];
	ld.global.f32 	%f20, [%rd26];
	fma.rn.f32 	%f21, %f19, %f20, %f18;
	ld.global.f32 	%f22, [%rd66+-8];
	ld.global.f32 	%f23, [%rd27];
	fma.rn.f32 	%f24, %f22, %f23, %f21;
	ld.global.f32 	%f25, [%rd66+-4];
	ld.global.f32 	%f26, [%rd28];
	fma.rn.f32 	%f27, %f25, %f26, %f24;
	ld.global.f32 	%f28, [%rd66];
	ld.global.f32 	%f29, [%rd29];
	fma.rn.f32 	%f30, %f28, %f29, %f27;
	ld.global.f32 	%f31, [%rd66+4];
	ld.global.f32 	%f32, [%rd30];
	fma.rn.f32 	%f33, %f31, %f32, %f30;
	ld.global.f32 	%f34, [%rd66+8];
	ld.global.f32 	%f35, [%rd31];
	fma.rn.f32 	%f36, %f34, %f35, %f33;
	ld.global.f32 	%f37, [%rd66+12];
	ld.global.f32 	%f38, [%rd32];
	fma.rn.f32 	%f66, %f37, %f38, %f36;
	add.s32 	%r36, %r36, 8;
	add.s32 	%r35, %r35, %r7;
	add.s64 	%rd66, %rd66, 32;
	setp.ne.s32 	%p3, %r36, 0;
	@%p3 bra 	$L__BB0_3;
$L__BB0_4:
	setp.eq.s32 	%p4, %r4, 0;
	@%p4 bra 	$L__BB0_12;
	and.b32  	%r13, %r18, 3;
	setp.lt.u32 	%p5, %r4, 4;
	@%p5 bra 	$L__BB0_7;
	add.s32 	%r27, %r38, %r3;
	mul.wide.u32 	%rd34, %r27, 4;
	add.s64 	%rd35, %rd2, %rd34;
	ld.global.f32 	%f40, [%rd35];
	mad.lo.s32 	%r28, %r38, %r18, %r2;
	mul.wide.s32 	%rd36, %r28, 4;
	add.s64 	%rd37, %rd1, %rd36;
	ld.global.f32 	%f41, [%rd37];
	fma.rn.f32 	%f42, %f40, %f41, %f66;
	cvt.u64.u32 	%rd38, %r3;
	cvt.u64.u32 	%rd39, %r38;
	add.s64 	%rd40, %rd39, %rd38;
	shl.b64 	%rd41, %rd40, 2;
	add.s64 	%rd42, %rd2, %rd41;
	ld.global.f32 	%f43, [%rd42+4];
	mul.wide.s32 	%rd43, %r18, 4;
	add.s64 	%rd44, %rd37, %rd43;
	ld.global.f32 	%f44, [%rd44];
	fma.rn.f32 	%f45, %f43, %f44, %f42;
	ld.global.f32 	%f46, [%rd42+8];
	add.s64 	%rd45, %rd44, %rd43;
	ld.global.f32 	%f47, [%rd45];
	fma.rn.f32 	%f48, %f46, %f47, %f45;
	ld.global.f32 	%f49, [%rd42+12];
	add.s64 	%rd46, %rd45, %rd43;
	ld.global.f32 	%f50, [%rd46];
	fma.rn.f32 	%f66, %f49, %f50, %f48;
	add.s32 	%r38, %r38, 4;
$L__BB0_7:
	setp.eq.s32 	%p6, %r13, 0;
	@%p6 bra 	$L__BB0_12;
	setp.eq.s32 	%p7, %r13, 1;
	@%p7 bra 	$L__BB0_10;
	add.s32 	%r29, %r38, %r3;
	mul.wide.u32 	%rd47, %r29, 4;
	add.s64 	%rd48, %rd2, %rd47;
	ld.global.f32 	%f52, [%rd48];
	mad.lo.s32 	%r30, %r38, %r18, %r2;
	mul.wide.s32 	%rd49, %r30, 4;
	add.s64 	%rd50, %rd1, %rd49;
	ld.global.f32 	%f53, [%rd50];
	fma.rn.f32 	%f54, %f52, %f53, %f66;
	cvt.u64.u32 	%rd51, %r3;
	cvt.u64.u32 	%rd52, %r38;
	add.s64 	%rd53, %rd52, %rd51;
	shl.b64 	%rd54, %rd53, 2;
	add.s64 	%rd55, %rd2, %rd54;
	ld.global.f32 	%f55, [%rd55+4];
	mul.wide.s32 	%rd56, %r18, 4;
	add.s64 	%rd57, %rd50, %rd56;
	ld.global.f32 	%f56, [%rd57];
	fma.rn.f32 	%f66, %f55, %f56, %f54;
	add.s32 	%r38, %r38, 2;
$L__BB0_10:
	and.b32  	%r31, %r18, 1;
	setp.eq.b32 	%p8, %r31, 1;
	not.pred 	%p9, %p8;
	@%p9 bra 	$L__BB0_12;
	add.s32 	%r32, %r38, %r3;
	mul.wide.u32 	%rd58, %r32, 4;
	add.s64 	%rd59, %rd2, %rd58;
	ld.global.f32 	%f57, [%rd59];
	mad.lo.s32 	%r33, %r38, %r18, %r2;
	mul.wide.s32 	%rd60, %r33, 4;
	add.s64 	%rd61, %rd1, %rd60;
	ld.global.f32 	%f58, [%rd61];
	fma.rn.f32 	%f66, %f57, %f58, %f66;
$L__BB0_12:
	ld.param.u64 	%rd65, [_Z14matrixMultiplyPfPKfS1_i_param_0];
	add.s32 	%r34, %r3, %r2;
	cvta.to.global.u64 	%rd62, %rd65;
	mul.wide.s32 	%rd63, %r34, 4;
	add.s64 	%rd64, %rd62, %rd63;
	st.global.f32 	[%rd64], %f66;
$L__BB0_13:
	ret;

}
	// .globl	_Z26singleThreadMatrixMultiplyPfPKfS1_i
.visible .entry _Z26singleThreadMatrixMultiplyPfPKfS1_i(
	.param .u64 .ptr .align 1 _Z26singleThreadMatrixMultiplyPfPKfS1_i_param_0,
	.param .u64 .ptr .align 1 _Z26singleThreadMatrixMultiplyPfPKfS1_i_param_1,
	.param .u64 .ptr .align 1 _Z26singleThreadMatrixMultiplyPfPKfS1_i_param_2,
	.param .u32 _Z26singleThreadMatrixMultiplyPfPKfS1_i_param_3
)
{
	.reg .pred 	%p<12>;
	.reg .b32 	%r<82>;
	.reg .b32 	%f<67>;
	.reg .b64 	%rd<57>;

	ld.param.u64 	%rd4, [_Z26singleThreadMatrixMultiplyPfPKfS1_i_param_0];
	ld.param.u64 	%rd5, [_Z26singleThreadMatrixMultiplyPfPKfS1_i_param_1];
	ld.param.u64 	%rd6, [_Z26singleThreadMatrixMultiplyPfPKfS1_i_param_2];
	ld.param.u32 	%r50, [_Z26singleThreadMatrixMultiplyPfPKfS1_i_param_3];
	cvta.to.global.u64 	%rd1, %rd6;
	cvta.to.global.u64 	%rd2, %rd5;
	setp.lt.s32 	%p1, %r50, 1;
	@%p1 bra 	$L__BB1_16;
	add.s32 	%r1, %r50, -1;
	and.b32  	%r2, %r50, 7;
	and.b32  	%r3, %r50, 3;
	and.b32  	%r4, %r50, 2147483640;
	neg.s32 	%r5, %r4;
	shl.b32 	%r6, %r50, 3;
	shl.b32 	%r7, %r50, 1;
	mul.lo.s32 	%r8, %r50, 3;
	shl.b32 	%r9, %r50, 2;
	mul.lo.s32 	%r10, %r50, 5;
	mul.lo.s32 	%r11, %r50, 6;
	mul.lo.s32 	%r12, %r50, 7;
	cvta.to.global.u64 	%rd3, %rd4;
	mov.b32 	%r67, 0;
$L__BB1_2:
	mul.lo.s32 	%r14, %r67, %r50;
	mov.b32 	%r68, 0;
	cvt.u64.u32 	%rd44, %r14;
$L__BB1_3:
	setp.lt.u32 	%p2, %r1, 7;
	mov.f32 	%f66, 0f00000000;
	mov.b32 	%r80, 0;
	@%p2 bra 	$L__BB1_6;
	add.s32 	%r77, %r50, %r68;
	add.s32 	%r76, %r7, %r68;
	add.s32 	%r75, %r8, %r68;
	add.s32 	%r74, %r9, %r68;
	add.s32 	%r73, %r10, %r68;
	add.s32 	%r72, %r11, %r68;
	add.s32 	%r71, %r12, %r68;
	mov.f32 	%f66, 0f00000000;
	mov.u32 	%r69, %r14;
	mov.u32 	%r70, %r68;
	mov.u32 	%r78, %r5;
$L__BB1_5:
	.pragma "nounroll";
	mul.wide.u32 	%rd7, %r69, 4;
	add.s64 	%rd8, %rd2, %rd7;
	ld.global.f32 	%f16, [%rd8];
	mul.wide.u32 	%rd9, %r70, 4;
	add.s64 	%rd10, %rd1, %rd9;
	ld.global.f32 	%f17, [%rd10];
	fma.rn.f32 	%f18, %f16, %f17, %f66;
	ld.global.f32 	%f19, [%rd8+4];
	mul.wide.u32 	%rd11, %r77, 4;
	add.s64 	%rd12, %rd1, %rd11;
	ld.global.f32 	%f20, [%rd12];
	fma.rn.f32 	%f21, %f19, %f20, %f18;
	ld.global.f32 	%f22, [%rd8+8];
	mul.wide.u32 	%rd13, %r76, 4;
	add.s64 	%rd14, %rd1, %rd13;
	ld.global.f32 	%f23, [%rd14];
	fma.rn.f32 	%f24, %f22, %f23, %f21;
	ld.global.f32 	%f25, [%rd8+12];
	mul.wide.u32 	%rd15, %r75, 4;
	add.s64 	%rd16, %rd1, %rd15;
	ld.global.f32 	%f26, [%rd16];
	fma.rn.f32 	%f27, %f25, %f26, %f24;
	ld.global.f32 	%f28, [%rd8+16];
	mul.wide.u32 	%rd17, %r74, 4;
	add.s64 	%rd18, %rd1, %rd17;
	ld.global.f32 	%f29, [%rd18];
	fma.rn.f32 	%f30, %f28, %f29, %f27;
	ld.global.f32 	%f31, [%rd8+20];
	mul.wide.u32 	%rd19, %r73, 4;
	add.s64 	%rd20, %rd1, %rd19;
	ld.global.f32 	%f32, [%rd20];
	fma.rn.f32 	%f33, %f31, %f32, %f30;
	ld.global.f32 	%f34, [%rd8+24];
	mul.wide.u32 	%rd21, %r72, 4;
	add.s64 	%rd22, %rd1, %rd21;
	ld.global.f32 	%f35, [%rd22];
	fma.rn.f32 	%f36, %f34, %f35, %f33;
	ld.global.f32 	%f37, [%rd8+28];
	mul.wide.u32 	%rd23, %r71, 4;
	add.s64 	%rd24, %rd1, %rd23;
	ld.global.f32 	%f38, [%rd24];
	fma.rn.f32 	%f66, %f37, %f38, %f36;
	add.s32 	%r78, %r78, 8;
	add.s32 	%r77, %r77, %r6;
	add.s32 	%r76, %r76, %r6;
	add.s32 	%r75, %r75, %r6;
	add.s32 	%r74, %r74, %r6;
	add.s32 	%r73, %r73, %r6;
	add.s32 	%r72, %r72, %r6;
	add.s32 	%r71, %r71, %r6;
	add.s32 	%r70, %r70, %r6;
	add.s32 	%r69, %r69, 8;
	setp.ne.s32 	%p3, %r78, 0;
	mov.u32 	%r80, %r4;
	@%p3 bra 	$L__BB1_5;
$L__BB1_6:
	setp.eq.s32 	%p4, %r2, 0;
	@%p4 bra 	$L__BB1_14;
	add.s32 	%r54, %r2, -1;
	setp.lt.u32 	%p5, %r54, 3;
	@%p5 bra 	$L__BB1_9;
	add.s32 	%r55, %r80, %r14;
	mul.wide.u32 	%rd25, %r55, 4;
	add.s64 	%rd26, %rd2, %rd25;
	ld.global.f32 	%f40, [%rd26];
	mad.lo.s32 	%r56, %r80, %r50, %r68;
	mul.wide.u32 	%rd27, %r56, 4;
	add.s64 	%rd28, %rd1, %rd27;
	ld.global.f32 	%f41, [%rd28];
	fma.rn.f32 	%f42, %f40, %f41, %f66;
	cvt.u64.u32 	%rd30, %r80;
	add.s64 	%rd31, %rd30, %rd44;
	shl.b64 	%rd32, %rd31, 2;
	add.s64 	%rd33, %rd2, %rd32;
	ld.global.f32 	%f43, [%rd33+4];
	add.s32 	%r57, %r56, %r50;
	mul.wide.u32 	%rd34, %r57, 4;
	add.s64 	%rd35, %rd1, %rd34;
	ld.global.f32 	%f44, [%rd35];
	fma.rn.f32 	%f45, %f43, %f44, %f42;
	ld.global.f32 	%f46, [%rd33+8];
	add.s32 	%r58, %r57, %r50;
	mul.wide.u32 	%rd36, %r58, 4;
	add.s64 	%rd37, %rd1, %rd36;
	ld.global.f32 	%f47, [%rd37];
	fma.rn.f32 	%f48, %f46, %f47, %f45;
	ld.global.f32 	%f49, [%rd33+12];
	add.s32 	%r59, %r58, %r50;
	mul.wide.u32 	%rd38, %r59, 4;
	add.s64 	%rd39, %rd1, %rd38;
	ld.global.f32 	%f50, [%rd39];
	fma.rn.f32 	%f66, %f49, %f50, %f48;
	add.s32 	%r80, %r80, 4;
$L__BB1_9:
	setp.eq.s32 	%p6, %r3, 0;
	@%p6 bra 	$L__BB1_14;
	setp.eq.s32 	%p7, %r3, 1;
	@%p7 bra 	$L__BB1_12;
	add.s32 	%r60, %r80, %r14;
	mul.wide.u32 	%rd40, %r60, 4;
	add.s64 	%rd41, %rd2, %rd40;
	ld.global.f32 	%f52, [%rd41];
	mad.lo.s32 	%r61, %r80, %r50, %r68;
	mul.wide.u32 	%rd42, %r61, 4;
	add.s64 	%rd43, %rd1, %rd42;
	ld.global.f32 	%f53, [%rd43];
	fma.rn.f32 	%f54, %f52, %f53, %f66;
	cvt.u64.u32 	%rd45, %r80;
	add.s64 	%rd46, %rd45, %rd44;
	shl.b64 	%rd47, %rd46, 2;
	add.s64 	%rd48, %rd2, %rd47;
	ld.global.f32 	%f55, [%rd48+4];
	add.s32 	%r62, %r61, %r50;
	mul.wide.u32 	%rd49, %r62, 4;
	add.s64 	%rd50, %rd1, %rd49;
	ld.global.f32 	%f56, [%rd50];
	fma.rn.f32 	%f66, %f55, %f56, %f54;
	add.s32 	%r80, %r80, 2;
$L__BB1_12:
	and.b32  	%r63, %r50, 1;
	setp.eq.b32 	%p8, %r63, 1;
	not.pred 	%p9, %p8;
	@%p9 bra 	$L__BB1_14;
	add.s32 	%r64, %r80, %r14;
	mul.wide.u32 	%rd51, %r64, 4;
	add.s64 	%rd52, %rd2, %rd51;
	ld.global.f32 	%f57, [%rd52];
	mad.lo.s32 	%r65, %r80, %r50, %r68;
	mul.wide.u32 	%rd53, %r65, 4;
	add.s64 	%rd54, %rd1, %rd53;
	ld.global.f32 	%f58, [%rd54];
	fma.rn.f32 	%f66, %f57, %f58, %f66;
$L__BB1_14:
	add.s32 	%r66, %r68, %r14;
	mul.wide.u32 	%rd55, %r66, 4;
	add.s64 	%rd56, %rd3, %rd55;
	st.global.f32 	[%rd56], %f66;
	add.s32 	%r68, %r68, 1;
	setp.ne.s32 	%p10, %r68, %r50;
	@%p10 bra 	$L__BB1_3;
	add.s32 	%r67, %r67, 1;
	setp.ne.s32 	%p11, %r67, %r50;
	@%p11 bra 	$L__BB1_2;
$L__BB1_16:
	ret;

}


// ===== COMPILED SASS (sm_100) =====

	.target	sm_100

	.elftype	@"ET_EXEC"


//--------------------- .note.nv.tkinfo           --------------------------
	.section	.note.nv.tkinfo,"",@"SHT_NOTE"
	.sectionflags	@"SHF_NOTE_NV_TKINFO"
	.tkinfo
        /*0018*/ 	.word	0x00000002
        /*0030*/ 	.string	""
        /*0030*/ 	.string	"ptxas"
        /*0030*/ 	.string	"Cuda compilation tools, release 13.0, V13.0.88"
        /*0030*/ 	.string	"Build cuda_13.0.r13.0/compiler.36424714_0"
        /*0030*/ 	.string	"-arch sm_100 -m 64 "



//--------------------- .note.nv.cuinfo           --------------------------
	.section	.note.nv.cuinfo,"",@"SHT_NOTE"
	.sectionflags	@"SHF_NOTE_NV_CUINFO"
        /*0018*/ 	.short	0x0002
        /*001a*/ 	.short	0x0064
        /*001c*/ 	.short	0x0082
	.zero		2


//--------------------- .nv.info                  --------------------------
	.section	.nv.info,"",@"SHT_CUDA_INFO"
	.align	4


	//----- nvinfo : EIATTR_REGCOUNT
	.align		4
        /*0000*/ 	.byte	0x04, 0x2f
        /*0002*/ 	.short	(.L_1 - .L_0)
	.align		4
.L_0:
        /*0004*/ 	.word	index@(_Z14matrixMultiplyPfPKfS1_i)
        /*0008*/ 	.word	0x0000001e


	//----- nvinfo : EIATTR_FRAME_SIZE
	.align		4
.L_1:
        /*000c*/ 	.byte	0x04, 0x11
        /*000e*/ 	.short	(.L_3 - .L_2)
	.align		4
.L_2:
        /*0010*/ 	.word	index@(_Z14matrixMultiplyPfPKfS1_i)
        /*0014*/ 	.word	0x00000000


	//----- nvinfo : EIATTR_REGCOUNT
	.align		4
.L_3:
        /*0018*/ 	.byte	0x04, 0x2f
        /*001a*/ 	.short	(.L_5 - .L_4)
	.align		4
.L_4:
        /*001c*/ 	.word	index@(_Z26singleThreadMatrixMultiplyPfPKfS1_i)
        /*0020*/ 	.word	0x00000020


	//----- nvinfo : EIATTR_FRAME_SIZE
	.align		4
.L_5:
        /*0024*/ 	.byte	0x04, 0x11
        /*0026*/ 	.short	(.L_7 - .L_6)
	.align		4
.L_6:
        /*0028*/ 	.word	index@(_Z26singleThreadMatrixMultiplyPfPKfS1_i)
        /*002c*/ 	.word	0x00000000


	//----- nvinfo : EIATTR_MIN_STACK_SIZE
	.align		4
.L_7:
        /*0030*/ 	.byte	0x04, 0x12
        /*0032*/ 	.short	(.L_9 - .L_8)
	.align		4
.L_8:
        /*0034*/ 	.word	index@(_Z26singleThreadMatrixMultiplyPfPKfS1_i)
        /*0038*/ 	.word	0x00000000


	//----- nvinfo : EIATTR_MIN_STACK_SIZE
	.align		4
.L_9:
        /*003c*/ 	.byte	0x04, 0x12
        /*003e*/ 	.short	(.L_11 - .L_10)
	.align		4
.L_10:
        /*0040*/ 	.word	index@(_Z14matrixMultiplyPfPKfS1_i)
        /*0044*/ 	.word	0x00000000
.L_11:


//--------------------- .nv.compat                --------------------------
	.section	.nv.compat,"",@"SHT_CUDA_COMPAT_INFO"
	.align	4
        /*0000*/ 	.byte	0x02, 0x09, 0x00, 0x00, 0x02, 0x02, 0x01, 0x00, 0x02, 0x05, 0x05, 0x00, 0x03, 0x07, 0x01, 0x01
        /*0010*/ 	.byte	0x02, 0x03, 0x00, 0x00, 0x02, 0x06, 0x01, 0x00, 0x04, 0x0b, 0x08, 0x00, 0x09, 0x00, 0x00, 0x00
        /*0020*/ 	.byte	0x00, 0x00, 0x00, 0x00


//--------------------- .nv.info._Z26singleThreadMatrixMultiplyPfPKfS1_i --------------------------
	.section	.nv.info._Z26singleThreadMatrixMultiplyPfPKfS1_i,"",@"SHT_CUDA_INFO"
	.sectionflags	@""
	.align	4


	//----- nvinfo : EIATTR_CUDA_API_VERSION
	.align		4
        /*0000*/ 	.byte	0x04, 0x37
        /*0002*/ 	.short	(.L_13 - .L_12)
.L_12:
        /*0004*/ 	.word	0x00000082


	//----- nvinfo : EIATTR_KPARAM_INFO
	.align		4
.L_13:
        /*0008*/ 	.byte	0x04, 0x17
        /*000a*/ 	.short	(.L_15 - .L_14)
.L_14:
        /*000c*/ 	.word	0x00000000
        /*0010*/ 	.short	0x0003
        /*0012*/ 	.short	0x0018
        /*0014*/ 	.byte	0x00, 0xf0, 0x11, 0x00


	//----- nvinfo : EIATTR_KPARAM_INFO
	.align		4
.L_15:
        /*0018*/ 	.byte	0x04, 0x17
        /*001a*/ 	.short	(.L_17 - .L_16)
.L_16:
        /*001c*/ 	.word	0x00000000
        /*0020*/ 	.short	0x0002
        /*0022*/ 	.short	0x0010
        /*0024*/ 	.byte	0x00, 0xf5, 0x21, 0x00


	//----- nvinfo : EIATTR_KPARAM_INFO
	.align		4
.L_17:
        /*0028*/ 	.byte	0x04, 0x17
        /*002a*/ 	.short	(.L_19 - .L_18)
.L_18:
        /*002c*/ 	.word	0x00000000
        /*0030*/ 	.short	0x0001
        /*0032*/ 	.short	0x0008
        /*0034*/ 	.byte	0x00, 0xf5, 0x21, 0x00


	//----- nvinfo : EIATTR_KPARAM_INFO
	.align		4
.L_19:
        /*0038*/ 	.byte	0x04, 0x17
        /*003a*/ 	.short	(.L_21 - .L_20)
.L_20:
        /*003c*/ 	.word	0x00000000
        /*0040*/ 	.short	0x0000
        /*0042*/ 	.short	0x0000
        /*0044*/ 	.byte	0x00, 0xf5, 0x21, 0x00


	//----- nvinfo : EIATTR_SPARSE_MMA_MASK
	.align		4
.L_21:
        /*0048*/ 	.byte	0x03, 0x50
        /*004a*/ 	.short	0x0000


	//----- nvinfo : EIATTR_MAXREG_COUNT
	.align		4
        /*004c*/ 	.byte	0x03, 0x1b
        /*004e*/ 	.short	0x00ff


	//----- nvinfo : EIATTR_MERCURY_ISA_VERSION
	.align		4
        /*0050*/ 	.byte	0x03, 0x5f
        /*0052*/ 	.short	0x0101


	//----- nvinfo : EIATTR_VRC_CTA_INIT_COUNT
	.align		4
        /*0054*/ 	.byte	0x02, 0x4a
	.zero		1
	.zero		1


	//----- nvinfo : EIATTR_EXIT_INSTR_OFFSETS
	.align		4
        /*0058*/ 	.byte	0x04, 0x1c
        /*005a*/ 	.short	(.L_23 - .L_22)


	//   ....[0]....
.L_22:
        /*005c*/ 	.word	0x00000030


	//   ....[1]....
        /*0060*/ 	.word	0x00000a30


	//----- nvinfo : EIATTR_CBANK_PARAM_SIZE
	.align		4
.L_23:
        /*0064*/ 	.byte	0x03, 0x19
        /*0066*/ 	.short	0x001c


	//----- nvinfo : EIATTR_PARAM_CBANK
	.align		4
        /*0068*/ 	.byte	0x04, 0x0a
        /*006a*/ 	.short	(.L_25 - .L_24)
	.align		4
.L_24:
        /*006c*/ 	.word	index@(.nv.constant0._Z26singleThreadMatrixMultiplyPfPKfS1_i)
        /*0070*/ 	.short	0x0380
        /*0072*/ 	.short	0x001c


	//----- nvinfo : EIATTR_SW_WAR
	.align		4
.L_25:
        /*0074*/ 	.byte	0x04, 0x36
        /*0076*/ 	.short	(.L_27 - .L_26)
.L_26:
        /*0078*/ 	.word	0x00000008
.L_27:


//--------------------- .nv.info._Z14matrixMultiplyPfPKfS1_i --------------------------
	.section	.nv.info._Z14matrixMultiplyPfPKfS1_i,"",@"SHT_CUDA_INFO"
	.sectionflags	@""
	.align	4


	//----- nvinfo : EIATTR_CUDA_API_VERSION
	.align		4
        /*0000*/ 	.byte	0x04, 0x37
        /*0002*/ 	.short	(.L_29 - .L_28)
.L_28:
        /*0004*/ 	.word	0x00000082


	//----- nvinfo : EIATTR_KPARAM_INFO
	.align		4
.L_29:
        /*0008*/ 	.byte	0x04, 0x17
        /*000a*/ 	.short	(.L_31 - .L_30)
.L_30:
        /*000c*/ 	.word	0x00000000
        /*0010*/ 	.short	0x0003
        /*0012*/ 	.short	0x0018
        /*0014*/ 	.byte	0x00, 0xf0, 0x11, 0x00


	//----- nvinfo : EIATTR_KPARAM_INFO
	.align		4
.L_31:
        /*0018*/ 	.byte	0x04, 0x17
        /*001a*/ 	.short	(.L_33 - .L_32)
.L_32:
        /*001c*/ 	.word	0x00000000
        /*0020*/ 	.short	0x0002
        /*0022*/ 	.short	0x0010
        /*0024*/ 	.byte	0x00, 0xf5, 0x21, 0x00


	//----- nvinfo : EIATTR_KPARAM_INFO
	.align		4
.L_33:
        /*0028*/ 	.byte	0x04, 0x17
        /*002a*/ 	.short	(.L_35 - .L_34)
.L_34:
        /*002c*/ 	.word	0x00000000
        /*0030*/ 	.short	0x0001
        /*0032*/ 	.short	0x0008
        /*0034*/ 	.byte	0x00, 0xf5, 0x21, 0x00


	//----- nvinfo : EIATTR_KPARAM_INFO
	.align		4
.L_35:
        /*0038*/ 	.byte	0x04, 0x17
        /*003a*/ 	.short	(.L_37 - .L_36)
.L_36:
        /*003c*/ 	.word	0x00000000
        /*0040*/ 	.short	0x0000
        /*0042*/ 	.short	0x0000
        /*0044*/ 	.byte	0x00, 0xf5, 0x21, 0x00


	//----- nvinfo : EIATTR_SPARSE_MMA_MASK
	.align		4
.L_37:
        /*0048*/ 	.byte	0x03, 0x50
        /*004a*/ 	.short	0x0000


	//----- nvinfo : EIATTR_MAXREG_COUNT
	.align		4
        /*004c*/ 	.byte	0x03, 0x1b
        /*004e*/ 	.short	0x00ff


	//----- nvinfo : EIATTR_MERCURY_ISA_VERSION
	.align		4
        /*0050*/ 	.byte	0x03, 0x5f
        /*0052*/ 	.short	0x0101


	//----- nvinfo : EIATTR_VRC_CTA_INIT_COUNT
	.align		4
        /*0054*/ 	.byte	0x02, 0x4a
	.zero		1
	.zero		1


	//----- nvinfo : EIATTR_EXIT_INSTR_OFFSETS
	.align		4
        /*0058*/ 	.byte	0x04, 0x1c
        /*005a*/ 	.short	(.L_39 - .L_38)


	//   ....[0]....
.L_38:
        /*005c*/ 	.word	0x000000c0


	//   ....[1]....
        /*0060*/ 	.word	0x00000aa0


	//----- nvinfo : EIATTR_CBANK_PARAM_SIZE
	.align		4
.L_39:
        /*0064*/ 	.byte	0x03, 0x19
        /*0066*/ 	.short	0x001c


	//----- nvinfo : EIATTR_PARAM_CBANK
	.align		4
        /*0068*/ 	.byte	0x04, 0x0a
        /*006a*/ 	.short	(.L_41 - .L_40)
	.align		4
.L_40:
        /*006c*/ 	.word	index@(.nv.constant0._Z14matrixMultiplyPfPKfS1_i)
        /*0070*/ 	.short	0x0380
        /*0072*/ 	.short	0x001c


	//----- nvinfo : EIATTR_SW_WAR
	.align		4
.L_41:
        /*0074*/ 	.byte	0x04, 0x36
        /*0076*/ 	.short	(.L_43 - .L_42)
.L_42:
        /*0078*/ 	.word	0x00000008
.L_43:


//--------------------- .nv.callgraph             --------------------------
	.section	.nv.callgraph,"",@"SHT_CUDA_CALLGRAPH"
	.align	4
	.sectionentsize	8
	.align		4
        /*0000*/ 	.word	0x00000000
	.align		4
        /*0004*/ 	.word	0xffffffff
	.align		4
        /*0008*/ 	.word	0x00000000
	.align		4
        /*000c*/ 	.word	0xfffffffe
	.align		4
        /*0010*/ 	.word	0x00000000
	.align		4
        /*0014*/ 	.word	0xfffffffd
	.align		4
        /*0018*/ 	.word	0x00000000
	.align		4
        /*001c*/ 	.word	0xfffffffc


//--------------------- .text._Z26singleThreadMatrixMultiplyPfPKfS1_i --------------------------
	.section	.text._Z26singleThreadMatrixMultiplyPfPKfS1_i,"ax",@progbits
	.align	128
        .global         _Z26singleThreadMatrixMultiplyPfPKfS1_i
        .type           _Z26singleThreadMatrixMultiplyPfPKfS1_i,@function
        .size           _Z26singleThreadMatrixMultiplyPfPKfS1_i,(.L_x_13 - _Z26singleThreadMatrixMultiplyPfPKfS1_i)
        .other          _Z26singleThreadMatrixMultiplyPfPKfS1_i,@"STO_CUDA_ENTRY STV_DEFAULT"
_Z26singleThreadMatrixMultiplyPfPKfS1_i:
.text._Z26singleThreadMatrixMultiplyPfPKfS1_i:
[----:B------:R-:W-:Y:S08]  /*0000*/  LDC R1, c[0x0][0x37c] ;  /* 0x0000df00ff017b82 */ /* 0x000ff00000000800 */
[----:B------:R-:W0:Y:S02]  /*0010*/  LDC R3, c[0x0][0x398] ;  /* 0x0000e600ff037b82 */ /* 0x000e240000000800 */
[----:B0-----:R-:W-:-:S13]  /*0020*/  ISETP.GE.AND P0, PT, R3, 0x1, PT ;  /* 0x000000010300780c */ /* 0x001fda0003f06270 */
[----:B------:R-:W-:Y:S05]  /*0030*/  @!P0 EXIT ;  /* 0x000000000000894d */ /* 0x000fea0003800000 */
[C---:B------:R-:W-:Y:S01]  /*0040*/  IADD3 R0, PT, PT, R3.reuse, -0x1, RZ ;  /* 0xffffffff03007810 */ /* 0x040fe20007ffe0ff */
[----:B------:R-:W0:Y:S01]  /*0050*/  LDCU.64 UR6, c[0x0][0x358] ;  /* 0x00006b00ff0677ac */ /* 0x000e220008000a00 */
[C---:B------:R-:W-:Y:S02]  /*0060*/  LOP3.LUT R2, R3.reuse, 0x7, RZ, 0xc0, !PT ;  /* 0x0000000703027812 */ /* 0x040fe400078ec0ff */
[----:B------:R-:W-:Y:S01]  /*0070*/  ISETP.GE.U32.AND P0, PT, R0, 0x7, PT ;  /* 0x000000070000780c */ /* 0x000fe20003f06070 */
[----:B------:R-:W-:Y:S01]  /*0080*/  UMOV UR4, URZ ;  /* 0x000000ff00047c82 */ /* 0x000fe20008000000 */
[C---:B------:R-:W-:Y:S02]  /*0090*/  LOP3.LUT R0, R3.reuse, 0x7ffffff8, RZ, 0xc0, !PT ;  /* 0x7ffffff803007812 */ /* 0x040fe400078ec0ff */
[----:B------:R-:W-:Y:S02]  /*00a0*/  LOP3.LUT R3, R3, 0x3, RZ, 0xc0, !PT ;  /* 0x0000000303037812 */ /* 0x000fe400078ec0ff */
[----:B------:R-:W-:-:S07]  /*00b0*/  IADD3 R4, PT, PT, -R0, RZ, RZ ;  /* 0x000000ff00047210 */ /* 0x000fce0007ffe1ff */
.L_x_6:
[----:B-1----:R-:W1:Y:S01]  /*00c0*/  LDCU UR5, c[0x0][0x398] ;  /* 0x00007300ff0577ac */ /* 0x002e620008000800 */
[----:B------:R-:W-:Y:S01]  /*00d0*/  HFMA2 R5, -RZ, RZ, 0, 0 ;  /* 0x00000000ff057431 */ /* 0x000fe200000001ff */
[----:B-1----:R-:W-:Y:S02]  /*00e0*/  UIMAD UR8, UR4, UR5, URZ ;  /* 0x00000005040872a4 */ /* 0x002fe4000f8e02ff */
[----:B------:R-:W-:-:S04]  /*00f0*/  UIADD3 UR4, UPT, UPT, UR4, 0x1, URZ ;  /* 0x0000000104047890 */ /* 0x000fc8000fffe0ff */
[----:B------:R-:W-:-:S11]  /*0100*/  UISETP.NE.AND UP1, UPT, UR4, UR5, UPT ;  /* 0x000000050400728c */ /* 0x000fd6000bf25270 */
.L_x_5:
[----:B-1----:R-:W-:Y:S02]  /*0110*/  MOV R16, RZ ;  /* 0x000000ff00107202 */ /* 0x002fe40000000f00 */
[----:B------:R-:W-:Y:S01]  /*0120*/  MOV R10, RZ ;  /* 0x000000ff000a7202 */ /* 0x000fe20000000f00 */
[----:B------:R-:W-:Y:S06]  /*0130*/  @!P0 BRA `(.L_x_0) ;  /* 0x0000000000f08947 */ /* 0x000fec0003800000 */
[----:B------:R-:W1:Y:S01]  /*0140*/  LDC R8, c[0x0][0x398] ;  /* 0x0000e600ff087b82 */ /* 0x000e620000000800 */
[----:B------:R-:W-:Y:S01]  /*0150*/  IMAD.MOV.U32 R16, RZ, RZ, RZ ;  /* 0x000000ffff107224 */ /* 0x000fe200078e00ff */
[----:B------:R-:W-:Y:S02]  /*0160*/  MOV R9, UR8 ;  /* 0x0000000800097c02 */ /* 0x000fe40008000f00 */
[-C--:B------:R-:W-:Y:S02]  /*0170*/  MOV R7, R5.reuse ;  /* 0x0000000500077202 */ /* 0x080fe40000000f00 */
[----:B------:R-:W-:Y:S02]  /*0180*/  MOV R10, R4 ;  /* 0x00000004000a7202 */ /* 0x000fe40000000f00 */
[----:B-1----:R-:W-:Y:S01]  /*0190*/  IADD3 R11, PT, PT, R5, R8, RZ ;  /* 0x00000008050b7210 */ /* 0x002fe20007ffe0ff */
[C-C-:B------:R-:W-:Y:S01]  /*01a0*/  IMAD R6, R8.reuse, 0x2, R5.reuse ;  /* 0x0000000208067824 */ /* 0x140fe200078e0205 */
[C---:B------:R-:W-:Y:S01]  /*01b0*/  LEA R27, R8.reuse, R5, 0x2 ;  /* 0x00000005081b7211 */ /* 0x040fe200078e10ff */
[----:B------:R-:W-:-:S02]  /*01c0*/  IMAD R25, R8, 0x3, R5 ;  /* 0x0000000308197824 */ /* 0x000fc400078e0205 */
[C-C-:B------:R-:W-:Y:S02]  /*01d0*/  IMAD R29, R8.reuse, 0x5, R5.reuse ;  /* 0x00000005081d7824 */ /* 0x140fe400078e0205 */
[C-C-:B------:R-:W-:Y:S02]  /*01e0*/  IMAD R24, R8.reuse, 0x6, R5.reuse ;  /* 0x0000000608187824 */ /* 0x140fe400078e0205 */
[----:B------:R-:W-:-:S07]  /*01f0*/  IMAD R26, R8, 0x7, R5 ;  /* 0x00000007081a7824 */ /* 0x000fce00078e0205 */
.L_x_1:
[----:B------:R-:W1:Y:S08]  /*0200*/  LDC.64 R14, c[0x0][0x390] ;  /* 0x0000e400ff0e7b82 */ /* 0x000e700000000a00 */
[----:B------:R-:W2:Y:S01]  /*0210*/  LDC.64 R12, c[0x0][0x388] ;  /* 0x0000e200ff0c7b82 */ /* 0x000ea20000000a00 */
[----:B-1----:R-:W-:-:S06]  /*0220*/  IMAD.WIDE.U32 R18, R7, 0x4, R14 ;  /* 0x0000000407127825 */ /* 0x002fcc00078e000e */
[----:B0-----:R-:W3:Y:S01]  /*0230*/  LDG.E R18, desc[UR6][R18.64] ;  /* 0x0000000612127981 */ /* 0x001ee2000c1e1900 */
[----:B--2---:R-:W-:-:S05]  /*0240*/  IMAD.WIDE.U32 R12, R9, 0x4, R12 ;  /* 0x00000004090c7825 */ /* 0x004fca00078e000c */
[----:B------:R-:W3:Y:S01]  /*0250*/  LDG.E R17, desc[UR6][R12.64] ;  /* 0x000000060c117981 */ /* 0x000ee2000c1e1900 */
[----:B------:R-:W-:-:S03]  /*0260*/  IMAD.WIDE.U32 R22, R11, 0x4, R14 ;  /* 0x000000040b167825 */ /* 0x000fc600078e000e */
[----:B------:R-:W2:Y:S01]  /*0270*/  LDG.E R19, desc[UR6][R12.64+0x8] ;  /* 0x000008060c137981 */ /* 0x000ea2000c1e1900 */
[----:B------:R-:W-:-:S03]  /*0280*/  IMAD.WIDE.U32 R20, R6, 0x4, R14 ;  /* 0x0000000406147825 */ /* 0x000fc600078e000e */
[----:B------:R-:W4:Y:S04]  /*0290*/  LDG.E R22, desc[UR6][R22.64] ;  /* 0x0000000616167981 */ /* 0x000f28000c1e1900 */
[----:B------:R-:W2:Y:S04]  /*02a0*/  LDG.E R20, desc[UR6][R20.64] ;  /* 0x0000000614147981 */ /* 0x000ea8000c1e1900 */
[----:B------:R-:W5:Y:S01]  /*02b0*/  LDG.E R23, desc[UR6][R12.64+0x10] ;  /* 0x000010060c177981 */ /* 0x000f62000c1e1900 */
[----:B---3--:R-:W-:-:S03]  /*02c0*/  FFMA R17, R17, R18, R16 ;  /* 0x0000001211117223 */ /* 0x008fc60000000010 */
[----:B------:R-:W4:Y:S02]  /*02d0*/  LDG.E R16, desc[UR6][R12.64+0x4] ;  /* 0x000004060c107981 */ /* 0x000f24000c1e1900 */
[----:B----4-:R-:W-:Y:S01]  /*02e0*/  FFMA R28, R16, R22, R17 ;  /* 0x00000016101c7223 */ /* 0x010fe20000000011 */
[----:B------:R-:W-:-:S04]  /*02f0*/  IMAD.WIDE.U32 R16, R25, 0x4, R14 ;  /* 0x0000000419107825 */ /* 0x000fc800078e000e */
[----:B--2---:R-:W-:Y:S01]  /*0300*/  FFMA R28, R19, R20, R28 ;  /* 0x00000014131c7223 */ /* 0x004fe2000000001c */
[--C-:B------:R-:W-:Y:S01]  /*0310*/  IMAD.WIDE.U32 R18, R27, 0x4, R14.reuse ;  /* 0x000000041b127825 */ /* 0x100fe200078e000e */
[----:B------:R-:W2:Y:S05]  /*0320*/  LDG.E R16, desc[UR6][R16.64] ;  /* 0x0000000610107981 */ /* 0x000eaa000c1e1900 */
[----:B------:R-:W5:Y:S04]  /*0330*/  LDG.E R18, desc[UR6][R18.64] ;  /* 0x0000000612127981 */ /* 0x000f68000c1e1900 */
[----:B------:R-:W2:Y:S01]  /*0340*/  LDG.E R17, desc[UR6][R12.64+0xc] ;  /* 0x00000c060c117981 */ /* 0x000ea2000c1e1900 */
[----:B------:R-:W-:-:S03]  /*0350*/  IMAD.WIDE.U32 R20, R29, 0x4, R14 ;  /* 0x000000041d147825 */ /* 0x000fc600078e000e */
[----:B------:R-:W3:Y:S04]  /*0360*/  LDG.E R19, desc[UR6][R12.64+0x1c] ;  /* 0x00001c060c137981 */ /* 0x000ee8000c1e1900 */
[----:B------:R-:W4:Y:S01]  /*0370*/  LDG.E R20, desc[UR6][R20.64] ;  /* 0x0000000614147981 */ /* 0x000f22000c1e1900 */
[----:B--2---:R-:W-:-:S03]  /*0380*/  FFMA R28, R17, R16, R28 ;  /* 0x00000010111c7223 */ /* 0x004fc6000000001c */
[----:B------:R-:W4:Y:S01]  /*0390*/  LDG.E R17, desc[UR6][R12.64+0x14] ;  /* 0x000014060c117981 */ /* 0x000f22000c1e1900 */
[----:B-----5:R-:W-:Y:S01]  /*03a0*/  FFMA R28, R23, R18, R28 ;  /* 0x00000012171c7223 */ /* 0x020fe2000000001c */
[--C-:B------:R-:W-:Y:S02]  /*03b0*/  IMAD.WIDE.U32 R22, R24, 0x4, R14.reuse ;  /* 0x0000000418167825 */ /* 0x100fe400078e000e */
[----:B------:R-:W2:Y:S02]  /*03c0*/  LDG.E R16, desc[UR6][R12.64+0x18] ;  /* 0x000018060c107981 */ /* 0x000ea4000c1e1900 */
[----:B------:R-:W-:Y:S02]  /*03d0*/  IMAD.WIDE.U32 R14, R26, 0x4, R14 ;  /* 0x000000041a0e7825 */ /* 0x000fe400078e000e */
[----:B------:R-:W2:Y:S04]  /*03e0*/  LDG.E R22, desc[UR6][R22.64] ;  /* 0x0000000616167981 */ /* 0x000ea8000c1e1900 */
[----:B------:R-:W3:Y:S01]  /*03f0*/  LDG.E R14, desc[UR6][R14.64] ;  /* 0x000000060e0e7981 */ /* 0x000ee2000c1e1900 */
[----:B------:R-:W-:-:S04]  /*0400*/  IADD3 R10, PT, PT, R10, 0x8, RZ ;  /* 0x000000080a0a7810 */ /* 0x000fc80007ffe0ff */
[----:B------:R-:W-:Y:S01]  /*0410*/  ISETP.NE.AND P1, PT, R10, RZ, PT ;  /* 0x000000ff0a00720c */ /* 0x000fe20003f25270 */
[C---:B------:R-:W-:Y:S01]  /*0420*/  IMAD R25, R8.reuse, 0x8, R25 ;  /* 0x0000000808197824 */ /* 0x040fe200078e0219 */
[C---:B------:R-:W-:Y:S01]  /*0430*/  LEA R11, R8.reuse, R11, 0x3 ;  /* 0x0000000b080b7211 */ /* 0x040fe200078e18ff */
[C---:B------:R-:W-:Y:S01]  /*0440*/  IMAD R7, R8.reuse, 0x8, R7 ;  /* 0x0000000808077824 */ /* 0x040fe200078e0207 */
[C---:B------:R-:W-:Y:S02]  /*0450*/  LEA R6, R8.reuse, R6, 0x3 ;  /* 0x0000000608067211 */ /* 0x040fe400078e18ff */
[C---:B------:R-:W-:Y:S02]  /*0460*/  LEA R27, R8.reuse, R27, 0x3 ;  /* 0x0000001b081b7211 */ /* 0x040fe400078e18ff */
[C---:B------:R-:W-:Y:S02]  /*0470*/  LEA R29, R8.reuse, R29, 0x3 ;  /* 0x0000001d081d7211 */ /* 0x040fe400078e18ff */
[----:B------:R-:W-:-:S02]  /*0480*/  LEA R24, R8, R24, 0x3 ;  /* 0x0000001808187211 */ /* 0x000fc400078e18ff */
[----:B------:R-:W-:Y:S02]  /*0490*/  LEA R26, R8, R26, 0x3 ;  /* 0x0000001a081a7211 */ /* 0x000fe400078e18ff */
[----:B------:R-:W-:Y:S01]  /*04a0*/  IADD3 R9, PT, PT, R9, 0x8, RZ ;  /* 0x0000000809097810 */ /* 0x000fe20007ffe0ff */
[----:B----4-:R-:W-:-:S04]  /*04b0*/  FFMA R17, R17, R20, R28 ;  /* 0x0000001411117223 */ /* 0x010fc8000000001c */
[----:B--2---:R-:W-:-:S04]  /*04c0*/  FFMA R16, R16, R22, R17 ;  /* 0x0000001610107223 */ /* 0x004fc80000000011 */
[----:B---3--:R-:W-:Y:S01]  /*04d0*/  FFMA R16, R19, R14, R16 ;  /* 0x0000000e13107223 */ /* 0x008fe20000000010 */
[----:B------:R-:W-:Y:S06]  /*04e0*/  @P1 BRA `(.L_x_1) ;  /* 0xfffffffc00441947 */ /* 0x000fec000383ffff */
[----:B------:R-:W-:-:S07]  /*04f0*/  MOV R10, R0 ;  /* 0x00000000000a7202 */ /* 0x000fce0000000f00 */
.L_x_0:
[----:B------:R-:W-:-:S13]  /*0500*/  ISETP.NE.AND P1, PT, R2, RZ, PT ;  /* 0x000000ff0200720c */ /* 0x000fda0003f25270 */
[----:B------:R-:W-:Y:S05]  /*0510*/  @!P1 BRA `(.L_x_2) ;  /* 0x0000000400209947 */ /* 0x000fea0003800000 */
[----:B------:R-:W-:Y:S02]  /*0520*/  IADD3 R6, PT, PT, R2, -0x1, RZ ;  /* 0xffffffff02067810 */ /* 0x000fe40007ffe0ff */
[----:B------:R-:W-:Y:S02]  /*0530*/  ISETP.NE.AND P1, PT, R3, RZ, PT ;  /* 0x000000ff0300720c */ /* 0x000fe40003f25270 */
[----:B------:R-:W-:-:S13]  /*0540*/  ISETP.GE.U32.AND P2, PT, R6, 0x3, PT ;  /* 0x000000030600780c */ /* 0x000fda0003f46070 */
[----:B------:R-:W-:Y:S05]  /*0550*/  @!P2 BRA `(.L_x_3) ;  /* 0x00000000007ca947 */ /* 0x000fea0003800000 */
[----:B------:R-:W1:Y:S01]  /*0560*/  LDC.64 R14, c[0x0][0x388] ;  /* 0x0000e200ff0e7b82 */ /* 0x000e620000000a00 */
[----:B------:R-:W2:Y:S01]  /*0570*/  LDCU UR5, c[0x0][0x398] ;  /* 0x00007300ff0577ac */ /* 0x000ea20008000800 */
[C---:B------:R-:W-:Y:S02]  /*0580*/  IADD3 R11, PT, PT, R10.reuse, UR8, RZ ;  /* 0x000000080a0b7c10 */ /* 0x040fe4000fffe0ff */
[----:B------:R-:W-:-:S04]  /*0590*/  IADD3 R20, P2, PT, R10, UR8, RZ ;  /* 0x000000080a147c10 */ /* 0x000fc8000ff5e0ff */
[----:B------:R-:W3:Y:S08]  /*05a0*/  LDC.64 R8, c[0x0][0x390] ;  /* 0x0000e400ff087b82 */ /* 0x000ef00000000a00 */
[----:B------:R-:W4:Y:S01]  /*05b0*/  LDC.64 R6, c[0x0][0x388] ;  /* 0x0000e200ff067b82 */ /* 0x000f220000000a00 */
[----:B--2---:R-:W-:-:S04]  /*05c0*/  IMAD R19, R10, UR5, R5 ;  /* 0x000000050a137c24 */ /* 0x004fc8000f8e0205 */
[----:B------:R-:W-:Y:S02]  /*05d0*/  VIADD R17, R19, UR5 ;  /* 0x0000000513117c36 */ /* 0x000fe40008000000 */
[----:B-1----:R-:W-:Y:S01]  /*05e0*/  IMAD.WIDE.U32 R14, R11, 0x4, R14 ;  /* 0x000000040b0e7825 */ /* 0x002fe200078e000e */
[----:B------:R-:W-:-:S05]  /*05f0*/  IADD3.X R11, PT, PT, RZ, RZ, RZ, P2, !PT ;  /* 0x000000ffff0b7210 */ /* 0x000fca00017fe4ff */
[----:B0-----:R-:W2:Y:S01]  /*0600*/  LDG.E R15, desc[UR6][R14.64] ;  /* 0x000000060e0f7981 */ /* 0x001ea2000c1e1900 */
[----:B---3--:R-:W-:-:S04]  /*0610*/  IMAD.WIDE.U32 R18, R19, 0x4, R8 ;  /* 0x0000000413127825 */ /* 0x008fc800078e0008 */
[C---:B------:R-:W-:Y:S01]  /*0620*/  IMAD.WIDE.U32 R12, R17.reuse, 0x4, R8 ;  /* 0x00000004110c7825 */ /* 0x040fe200078e0008 */
[----:B------:R-:W-:Y:S01]  /*0630*/  IADD3 R17, PT, PT, R17, UR5, RZ ;  /* 0x0000000511117c10 */ /* 0x000fe2000fffe0ff */
[----:B------:R-:W2:Y:S01]  /*0640*/  LDG.E R18, desc[UR6][R18.64] ;  /* 0x0000000612127981 */ /* 0x000ea2000c1e1900 */
[----:B----4-:R-:W-:-:S03]  /*0650*/  LEA R6, P2, R20, R6, 0x2 ;  /* 0x0000000614067211 */ /* 0x010fc600078410ff */
[----:B------:R-:W3:Y:S01]  /*0660*/  LDG.E R12, desc[UR6][R12.64] ;  /* 0x000000060c0c7981 */ /* 0x000ee2000c1e1900 */
[----:B------:R-:W-:Y:S01]  /*0670*/  LEA.HI.X R7, R20, R7, R11, 0x2, P2 ;  /* 0x0000000714077211 */ /* 0x000fe200010f140b */
[C---:B------:R-:W-:Y:S01]  /*0680*/  IMAD.WIDE.U32 R20, R17.reuse, 0x4, R8 ;  /* 0x0000000411147825 */ /* 0x040fe200078e0008 */
[----:B------:R-:W-:-:S03]  /*0690*/  IADD3 R11, PT, PT, R17, UR5, RZ ;  /* 0x00000005110b7c10 */ /* 0x000fc6000fffe0ff */
[----:B------:R-:W3:Y:S02]  /*06a0*/  LDG.E R22, desc[UR6][R6.64+0x4] ;  /* 0x0000040606167981 */ /* 0x000ee4000c1e1900 */
[----:B------:R-:W-:Y:S02]  /*06b0*/  IMAD.WIDE.U32 R8, R11, 0x4, R8 ;  /* 0x000000040b087825 */ /* 0x000fe400078e0008 */
[----:B------:R-:W4:Y:S04]  /*06c0*/  LDG.E R20, desc[UR6][R20.64] ;  /* 0x0000000614147981 */ /* 0x000f28000c1e1900 */
[----:B------:R-:W4:Y:S04]  /*06d0*/  LDG.E R24, desc[UR6][R6.64+0x8] ;  /* 0x0000080606187981 */ /* 0x000f28000c1e1900 */
[----:B------:R-:W5:Y:S04]  /*06e0*/  LDG.E R8, desc[UR6][R8.64] ;  /* 0x0000000608087981 */ /* 0x000f68000c1e1900 */
[----:B------:R-:W5:Y:S01]  /*06f0*/  LDG.E R14, desc[UR6][R6.64+0xc] ;  /* 0x00000c06060e7981 */ /* 0x000f62000c1e1900 */
[----:B------:R-:W-:Y:S01]  /*0700*/  IADD3 R10, PT, PT, R10, 0x4, RZ ;  /* 0x000000040a0a7810 */ /* 0x000fe20007ffe0ff */
[----:B--2---:R-:W-:-:S04]  /*0710*/  FFMA R15, R15, R18, R16 ;  /* 0x000000120f0f7223 */ /* 0x004fc80000000010 */
[----:B---3--:R-:W-:-:S04]  /*0720*/  FFMA R15, R22, R12, R15 ;  /* 0x0000000c160f7223 */ /* 0x008fc8000000000f */
[----:B----4-:R-:W-:-:S04]  /*0730*/  FFMA R15, R24, R20, R15 ;  /* 0x00000014180f7223 */ /* 0x010fc8000000000f */
[----:B-----5:R-:W-:-:S07]  /*0740*/  FFMA R16, R14, R8, R15 ;  /* 0x000000080e107223 */ /* 0x020fce000000000f */
.L_x_3:
[----:B------:R-:W-:Y:S05]  /*0750*/  @!P1 BRA `(.L_x_2) ;  /* 0x0000000000909947 */ /* 0x000fea0003800000 */
[----:B------:R-:W1:Y:S01]  /*0760*/  LDCU UR9, c[0x0][0x398] ;  /* 0x00007300ff0977ac */ /* 0x000e620008000800 */
[----:B------:R-:W-:Y:S01]  /*0770*/  ISETP.NE.AND P1, PT, R3, 0x1, PT ;  /* 0x000000010300780c */ /* 0x000fe20003f25270 */
[----:B-1----:R-:W-:-:S04]  /*0780*/  ULOP3.LUT UR5, UR9, 0x1, URZ, 0xc0, !UPT ;  /* 0x0000000109057892 */ /* 0x002fc8000f8ec0ff */
[----:B------:R-:W-:-:S08]  /*0790*/  UISETP.NE.U32.AND UP0, UPT, UR5, 0x1, UPT ;  /* 0x000000010500788c */ /* 0x000fd0000bf05070 */
[----:B------:R-:W-:Y:S05]  /*07a0*/  @!P1 BRA `(.L_x_4) ;  /* 0x0000000000549947 */ /* 0x000fea0003800000 */
[----:B------:R-:W1:Y:S01]  /*07b0*/  LDC.64 R14, c[0x0][0x388] ;  /* 0x0000e200ff0e7b82 */ /* 0x000e620000000a00 */
[----:B------:R-:W2:Y:S01]  /*07c0*/  LDCU UR5, c[0x0][0x398] ;  /* 0x00007300ff0577ac */ /* 0x000ea20008000800 */
[C---:B------:R-:W-:Y:S02]  /*07d0*/  IADD3 R11, PT, PT, R10.reuse, UR8, RZ ;  /* 0x000000080a0b7c10 */ /* 0x040fe4000fffe0ff */
[----:B------:R-:W-:-:S04]  /*07e0*/  IADD3 R17, P1, PT, R10, UR8, RZ ;  /* 0x000000080a117c10 */ /* 0x000fc8000ff3e0ff */
[----:B------:R-:W3:Y:S01]  /*07f0*/  LDC.64 R8, c[0x0][0x388] ;  /* 0x0000e200ff087b82 */ /* 0x000ee20000000a00 */
[----:B------:R-:W-:-:S07]  /*0800*/  IMAD.X R18, RZ, RZ, RZ, P1 ;  /* 0x000000ffff127224 */ /* 0x000fce00008e06ff */
[----:B------:R-:W4:Y:S01]  /*0810*/  LDC.64 R6, c[0x0][0x390] ;  /* 0x0000e400ff067b82 */ /* 0x000f220000000a00 */
[----:B--2---:R-:W-:Y:S02]  /*0820*/  IMAD R13, R10, UR5, R5 ;  /* 0x000000050a0d7c24 */ /* 0x004fe4000f8e0205 */
[----:B-1----:R-:W-:-:S03]  /*0830*/  IMAD.WIDE.U32 R14, R11, 0x4, R14 ;  /* 0x000000040b0e7825 */ /* 0x002fc600078e000e */
[----:B------:R-:W-:-:S03]  /*0840*/  IADD3 R11, PT, PT, R13, UR5, RZ ;  /* 0x000000050d0b7c10 */ /* 0x000fc6000fffe0ff */
[----:B0-----:R-:W2:Y:S01]  /*0850*/  LDG.E R15, desc[UR6][R14.64] ;  /* 0x000000060e0f7981 */ /* 0x001ea2000c1e1900 */
[----:B---3--:R-:W-:-:S04]  /*0860*/  LEA R8, P1, R17, R8, 0x2 ;  /* 0x0000000811087211 */ /* 0x008fc800078210ff */
[----:B------:R-:W-:Y:S01]  /*0870*/  LEA.HI.X R9, R17, R9, R18, 0x2, P1 ;  /* 0x0000000911097211 */ /* 0x000fe200008f1412 */
[----:B----4-:R-:W-:-:S05]  /*0880*/  IMAD.WIDE.U32 R12, R13, 0x4, R6 ;  /* 0x000000040d0c7825 */ /* 0x010fca00078e0006 */
[----:B------:R-:W3:Y:S01]  /*0890*/  LDG.E R9, desc[UR6][R8.64+0x4] ;  /* 0x0000040608097981 */ /* 0x000ee2000c1e1900 */
[----:B------:R-:W-:-:S03]  /*08a0*/  IMAD.WIDE.U32 R6, R11, 0x4, R6 ;  /* 0x000000040b067825 */ /* 0x000fc600078e0006 */
[----:B------:R-:W2:Y:S04]  /*08b0*/  LDG.E R12, desc[UR6][R12.64] ;  /* 0x000000060c0c7981 */ /* 0x000ea8000c1e1900 */
[----:B------:R-:W3:Y:S01]  /*08c0*/  LDG.E R6, desc[UR6][R6.64] ;  /* 0x0000000606067981 */ /* 0x000ee2000c1e1900 */
[----:B------:R-:W-:Y:S01]  /*08d0*/  IADD3 R10, PT, PT, R10, 0x2, RZ ;  /* 0x000000020a0a7810 */ /* 0x000fe20007ffe0ff */
[----:B--2---:R-:W-:-:S04]  /*08e0*/  FFMA R16, R15, R12, R16 ;  /* 0x0000000c0f107223 */ /* 0x004fc80000000010 */
[----:B---3--:R-:W-:-:S07]  /*08f0*/  FFMA R16, R9, R6, R16 ;  /* 0x0000000609107223 */ /* 0x008fce0000000010 */
.L_x_4:
[----:B------:R-:W-:Y:S05]  /*0900*/  BRA.U UP0, `(.L_x_2) ;  /* 0x0000000100247547 */ /* 0x000fea000b800000 */
[----:B------:R-:W1:Y:S01]  /*0910*/  LDC.64 R6, c[0x0][0x388] ;  /* 0x0000e200ff067b82 */ /* 0x000e620000000a00 */
[C---:B------:R-:W-:Y:S01]  /*0920*/  IADD3 R11, PT, PT, R10.reuse, UR8, RZ ;  /* 0x000000080a0b7c10 */ /* 0x040fe2000fffe0ff */
[----:B------:R-:W-:-:S06]  /*0930*/  IMAD R13, R10, UR9, R5 ;  /* 0x000000090a0d7c24 */ /* 0x000fcc000f8e0205 */
[----:B------:R-:W2:Y:S01]  /*0940*/  LDC.64 R8, c[0x0][0x390] ;  /* 0x0000e400ff087b82 */ /* 0x000ea20000000a00 */
[----:B-1----:R-:W-:-:S06]  /*0950*/  IMAD.WIDE.U32 R6, R11, 0x4, R6 ;  /* 0x000000040b067825 */ /* 0x002fcc00078e0006 */
[----:B0-----:R-:W3:Y:S01]  /*0960*/  LDG.E R7, desc[UR6][R6.64] ;  /* 0x0000000606077981 */ /* 0x001ee2000c1e1900 */
[----:B--2---:R-:W-:-:S06]  /*0970*/  IMAD.WIDE.U32 R8, R13, 0x4, R8 ;  /* 0x000000040d087825 */ /* 0x004fcc00078e0008 */
[----:B------:R-:W3:Y:S02]  /*0980*/  LDG.E R8, desc[UR6][R8.64] ;  /* 0x0000000608087981 */ /* 0x000ee4000c1e1900 */
[----:B---3--:R-:W-:-:S07]  /*0990*/  FFMA R16, R7, R8, R16 ;  /* 0x0000000807107223 */ /* 0x008fce0000000010 */
.L_x_2:
[----:B------:R-:W1:Y:S01]  /*09a0*/  LDCU UR5, c[0x0][0x398] ;  /* 0x00007300ff0577ac */ /* 0x000e620008000800 */
[----:B------:R-:W2:Y:S01]  /*09b0*/  LDC.64 R6, c[0x0][0x380] ;  /* 0x0000e000ff067b82 */ /* 0x000ea20000000a00 */
[C---:B------:R-:W-:Y:S02]  /*09c0*/  IADD3 R9, PT, PT, R5.reuse, UR8, RZ ;  /* 0x0000000805097c10 */ /* 0x040fe4000fffe0ff */
[----:B------:R-:W-:-:S04]  /*09d0*/  IADD3 R5, PT, PT, R5, 0x1, RZ ;  /* 0x0000000105057810 */ /* 0x000fc80007ffe0ff */
[----:B-1----:R-:W-:Y:S01]  /*09e0*/  ISETP.NE.AND P1, PT, R5, UR5, PT ;  /* 0x0000000505007c0c */ /* 0x002fe2000bf25270 */
[----:B--2---:R-:W-:-:S05]  /*09f0*/  IMAD.WIDE.U32 R6, R9, 0x4, R6 ;  /* 0x0000000409067825 */ /* 0x004fca00078e0006 */
[----:B0-----:R1:W-:Y:S07]  /*0a00*/  STG.E desc[UR6][R6.64], R16 ;  /* 0x0000001006007986 */ /* 0x0013ee000c101906 */
[----:B------:R-:W-:Y:S05]  /*0a10*/  @P1 BRA `(.L_x_5) ;  /* 0xfffffff400bc1947 */ /* 0x000fea000383ffff */
[----:B------:R-:W-:Y:S05]  /*0a20*/  BRA.U UP1, `(.L_x_6) ;  /* 0xfffffff501a47547 */ /* 0x000fea000b83ffff */
[----:B------:R-:W-:Y:S05]  /*0a30*/  EXIT ;  /* 0x000000000000794d */ /* 0x000fea0003800000 */
.L_x_7:
[----:B------:R-:W-:-:S00]  /*0a40*/  BRA `(.L_x_7) ;  /* 0xfffffffc00fc7947 */ /* 0x000fc0000383ffff */
[----:B------:R-:W-:-:S00]  /*0a50*/  NOP ;  /* 0x0000000000007918 */ /* 0x000fc00000000000 */
        /* <DEDUP_REMOVED lines=10> */
.L_x_13:


//--------------------- .text._Z14matrixMultiplyPfPKfS1_i --------------------------
	.section	.text._Z14matrixMultiplyPfPKfS1_i,"ax",@progbits
	.align	128
        .global         _Z14matrixMultiplyPfPKfS1_i
        .type           _Z14matrixMultiplyPfPKfS1_i,@function
        .size           _Z14matrixMultiplyPfPKfS1_i,(.L_x_14 - _Z14matrixMultiplyPfPKfS1_i)
        .other          _Z14matrixMultiplyPfPKfS1_i,@"STO_CUDA_ENTRY STV_DEFAULT"
_Z14matrixMultiplyPfPKfS1_i:
.text._Z14matrixMultiplyPfPKfS1_i:
[----:B------:R-:W-:Y:S01]  /*0000*/  LDC R1, c[0x0][0x37c] ;  /* 0x0000df00ff017b82 */ /* 0x000fe20000000800 */
[----:B------:R-:W0:Y:S07]  /*0010*/  S2R R0, SR_TID.Y ;  /* 0x0000000000007919 */ /* 0x000e2e0000002200 */
[----:B------:R-:W0:Y:S01]  /*0020*/  S2UR UR4, SR_CTAID.Y ;  /* 0x00000000000479c3 */ /* 0x000e220000002600 */
[----:B------:R-:W1:Y:S01]  /*0030*/  LDCU UR20, c[0x0][0x398] ;  /* 0x00007300ff1477ac */ /* 0x000e620008000800 */
[----:B------:R-:W2:Y:S06]  /*0040*/  S2R R3, SR_TID.X ;  /* 0x0000000000037919 */ /* 0x000eac0000002100 */
[----:B------:R-:W0:Y:S08]  /*0050*/  LDC R13, c[0x0][0x364] ;  /* 0x0000d900ff0d7b82 */ /* 0x000e300000000800 */
[----:B------:R-:W2:Y:S08]  /*0060*/  S2UR UR5, SR_CTAID.X ;  /* 0x00000000000579c3 */ /* 0x000eb00000002500 */
[----:B------:R-:W2:Y:S01]  /*0070*/  LDC R2, c[0x0][0x360] ;  /* 0x0000d800ff027b82 */ /* 0x000ea20000000800 */
[----:B0-----:R-:W-:-:S02]  /*0080*/  IMAD R13, R13, UR4, R0 ;  /* 0x000000040d0d7c24 */ /* 0x001fc4000f8e0200 */
[----:B--2---:R-:W-:-:S05]  /*0090*/  IMAD R0, R2, UR5, R3 ;  /* 0x0000000502007c24 */ /* 0x004fca000f8e0203 */
[----:B------:R-:W-:-:S04]  /*00a0*/  VIMNMX R2, PT, PT, R13, R0, !PT ;  /* 0x000000000d027248 */ /* 0x000fc80007fe0100 */
[----:B-1----:R-:W-:-:S13]  /*00b0*/  ISETP.GE.AND P0, PT, R2, UR20, PT ;  /* 0x0000001402007c0c */ /* 0x002fda000bf06270 */
[----:B------:R-:W-:Y:S05]  /*00c0*/  @P0 EXIT ;  /* 0x000000000000094d */ /* 0x000fea0003800000 */
[----:B------:R-:W-:Y:S01]  /*00d0*/  UISETP.GE.U32.AND UP0, UPT, UR20, 0x8, UPT ;  /* 0x000000081400788c */ /* 0x000fe2000bf06070 */
[----:B------:R-:W-:Y:S02]  /*00e0*/  HFMA2 R12, -RZ, RZ, 0, 0 ;  /* 0x00000000ff0c7431 */ /* 0x000fe400000001ff */
[----:B------:R-:W-:Y:S01]  /*00f0*/  IMAD R13, R13, UR20, RZ ;  /* 0x000000140d0d7c24 */ /* 0x000fe2000f8e02ff */
[----:B------:R-:W-:Y:S01]  /*0100*/  UMOV UR4, URZ ;  /* 0x000000ff00047c82 */ /* 0x000fe20008000000 */
[----:B------:R-:W0:Y:S04]  /*0110*/  LDCU.64 UR18, c[0x0][0x358] ;  /* 0x00006b00ff1277ac */ /* 0x000e280008000a00 */
[----:B------:R-:W-:Y:S05]  /*0120*/  BRA.U !UP0, `(.L_x_8) ;  /* 0x0000000508007547 */ /* 0x000fea000b800000 */
[----:B------:R-:W1:Y:S01]  /*0130*/  LDC.64 R2, c[0x0][0x388] ;  /* 0x0000e200ff027b82 */ /* 0x000e620000000a00 */
[----:B------:R-:W2:Y:S01]  /*0140*/  LDCU.64 UR22, c[0x0][0x390] ;  /* 0x00007200ff1677ac */ /* 0x000ea20008000a00 */
[----:B------:R-:W-:Y:S02]  /*0150*/  MOV R12, RZ ;  /* 0x000000ff000c7202 */ /* 0x000fe40000000f00 */
[----:B------:R-:W-:Y:S01]  /*0160*/  MOV R14, R0 ;  /* 0x00000000000e7202 */ /* 0x000fe20000000f00 */
[----:B------:R-:W-:-:S04]  /*0170*/  ULOP3.LUT UR4, UR20, 0x7ffffff8, URZ, 0xc0, !UPT ;  /* 0x7ffffff814047892 */ /* 0x000fc8000f8ec0ff */
[----:B------:R-:W-:Y:S02]  /*0180*/  UIADD3 UR5, UPT, UPT, -UR4, URZ, URZ ;  /* 0x000000ff04057290 */ /* 0x000fe4000fffe1ff */
[----:B--2---:R-:W-:Y:S02]  /*0190*/  UIMAD.WIDE UR6, UR20, 0x8, UR22 ;  /* 0x00000008140678a5 */ /* 0x004fe4000f8e0216 */
[----:B------:R-:W-:Y:S02]  /*01a0*/  UIMAD.WIDE UR8, UR20, 0xc, UR22 ;  /* 0x0000000c140878a5 */ /* 0x000fe4000f8e0216 */
[----:B------:R-:W-:Y:S01]  /*01b0*/  UIMAD.WIDE UR10, UR20, 0x10, UR22 ;  /* 0x00000010140a78a5 */ /* 0x000fe2000f8e0216 */
[----:B-1----:R-:W-:Y:S01]  /*01c0*/  IMAD.WIDE.U32 R2, R13, 0x4, R2 ;  /* 0x000000040d027825 */ /* 0x002fe200078e0002 */
[----:B------:R-:W-:Y:S02]  /*01d0*/  UIMAD.WIDE UR12, UR20, 0x14, UR22 ;  /* 0x00000014140c78a5 */ /* 0x000fe4000f8e0216 */
[----:B------:R-:W-:Y:S01]  /*01e0*/  UIMAD.WIDE UR14, UR20, 0x18, UR22 ;  /* 0x00000018140e78a5 */ /* 0x000fe2000f8e0216 */
[----:B------:R-:W-:Y:S01]  /*01f0*/  IADD3 R2, P0, PT, R2, 0x10, RZ ;  /* 0x0000001002027810 */ /* 0x000fe20007f1e0ff */
[----:B------:R-:W-:-:S03]  /*0200*/  UIMAD.WIDE UR16, UR20, 0x1c, UR22 ;  /* 0x0000001c141078a5 */ /* 0x000fc6000f8e0216 */
[----:B------:R-:W-:-:S09]  /*0210*/  IADD3.X R3, PT, PT, RZ, R3, RZ, P0, !PT ;  /* 0x00000003ff037210 */ /* 0x000fd200007fe4ff */
.L_x_9:
[----:B------:R-:W-:Y:S01]  /*0220*/  UIMAD.WIDE UR24, UR20, 0x4, UR22 ;  /* 0x00000004141878a5 */ /* 0x000fe2000f8e0216 */
[----:B------:R-:W-:Y:S01]  /*0230*/  MOV R23, 0x4 ;  /* 0x0000000400177802 */ /* 0x000fe20000000f00 */
[----:B------:R-:W-:Y:S01]  /*0240*/  HFMA2 R25, -RZ, RZ, 0, 2.384185791015625e-07 ;  /* 0x00000004ff197431 */ /* 0x000fe200000001ff */
[----:B0-----:R-:W2:Y:S03]  /*0250*/  LDG.E R21, desc[UR18][R2.64+-0x10] ;  /* 0xfffff01202157981 */ /* 0x001ea6000c1e1900 */
[----:B------:R-:W-:Y:S01]  /*0260*/  IMAD.WIDE R22, R14, R23, UR22 ;  /* 0x000000160e167e25 */ /* 0x000fe2000f8e0217 */
[----:B------:R-:W-:Y:S01]  /*0270*/  MOV R8, UR24 ;  /* 0x0000001800087c02 */ /* 0x000fe20008000f00 */
[----:B------:R-:W3:Y:S01]  /*0280*/  LDG.E R19, desc[UR18][R2.64+-0xc] ;  /* 0xfffff41202137981 */ /* 0x000ee2000c1e1900 */
[----:B------:R-:W-:-:S03]  /*0290*/  MOV R9, UR25 ;  /* 0x0000001900097c02 */ /* 0x000fc60008000f00 */
[----:B------:R-:W2:Y:S01]  /*02a0*/  LDG.E R22, desc[UR18][R22.64] ;  /* 0x0000001216167981 */ /* 0x000ea2000c1e1900 */
[----:B------:R-:W-:Y:S02]  /*02b0*/  IMAD.MOV.U32 R11, RZ, RZ, 0x4 ;  /* 0x00000004ff0b7424 */ /* 0x000fe400078e00ff */
[----:B------:R-:W-:-:S04]  /*02c0*/  IMAD.WIDE R8, R14, 0x4, R8 ;  /* 0x000000040e087825 */ /* 0x000fc800078e0208 */
[----:B------:R-:W-:Y:S01]  /*02d0*/  HFMA2 R7, -RZ, RZ, 0, 2.384185791015625e-07 ;  /* 0x00000004ff077431 */ /* 0x000fe200000001ff */
[----:B------:R-:W-:Y:S01]  /*02e0*/  MOV R5, 0x4 ;  /* 0x0000000400057802 */ /* 0x000fe20000000f00 */
[----:B------:R-:W4:Y:S01]  /*02f0*/  LDG.E R17, desc[UR18][R2.64+-0x8] ;  /* 0xfffff81202117981 */ /* 0x000f22000c1e1900 */
[----:B------:R-:W-:-:S03]  /*0300*/  IMAD.WIDE R24, R14, R25, UR6 ;  /* 0x000000060e187e25 */ /* 0x000fc6000f8e0219 */
[----:B------:R0:W3:Y:S01]  /*0310*/  LDG.E R20, desc[UR18][R8.64] ;  /* 0x0000001208147981 */ /* 0x0000e2000c1e1900 */
[----:B------:R-:W-:-:S03]  /*0320*/  IMAD.WIDE R10, R14, R11, UR8 ;  /* 0x000000080e0a7e25 */ /* 0x000fc6000f8e020b */
[----:B------:R-:W4:Y:S01]  /*0330*/  LDG.E R18, desc[UR18][R24.64] ;  /* 0x0000001218127981 */ /* 0x000f22000c1e1900 */
[----:B------:R-:W-:-:S04]  /*0340*/  IMAD.WIDE R4, R14, R5, UR10 ;  /* 0x0000000a0e047e25 */ /* 0x000fc8000f8e0205 */
[----:B------:R-:W-:Y:S01]  /*0350*/  HFMA2 R27, -RZ, RZ, 0, 2.384185791015625e-07 ;  /* 0x00000004ff1b7431 */ /* 0x000fe200000001ff */
[----:B------:R1:W5:Y:S01]  /*0360*/  LDG.E R16, desc[UR18][R10.64] ;  /* 0x000000120a107981 */ /* 0x000362000c1e1900 */
[C---:B------:R-:W-:Y:S01]  /*0370*/  IMAD.WIDE R6, R14.reuse, R7, UR12 ;  /* 0x0000000c0e067e25 */ /* 0x040fe2000f8e0207 */
[----:B0-----:R-:W-:Y:S02]  /*0380*/  MOV R9, 0x4 ;  /* 0x0000000400097802 */ /* 0x001fe40000000f00 */
[----:B------:R-:W5:Y:S04]  /*0390*/  LDG.E R15, desc[UR18][R2.64+-0x4] ;  /* 0xfffffc12020f7981 */ /* 0x000f68000c1e1900 */
[----:B------:R0:W5:Y:S01]  /*03a0*/  LDG.E R4, desc[UR18][R4.64] ;  /* 0x0000001204047981 */ /* 0x000162000c1e1900 */
[----:B------:R-:W-:-:S03]  /*03b0*/  IMAD.WIDE R8, R14, R9, UR14 ;  /* 0x0000000e0e087e25 */ /* 0x000fc6000f8e0209 */
[----:B------:R-:W5:Y:S01]  /*03c0*/  LDG.E R23, desc[UR18][R2.64] ;  /* 0x0000001202177981 */ /* 0x000f62000c1e1900 */
[----:B-1----:R-:W-:-:S03]  /*03d0*/  IMAD.WIDE R10, R14, R27, UR16 ;  /* 0x000000100e0a7e25 */ /* 0x002fc6000f8e021b */
[----:B------:R-:W5:Y:S04]  /*03e0*/  LDG.E R7, desc[UR18][R6.64] ;  /* 0x0000001206077981 */ /* 0x000f68000c1e1900 */
[----:B------:R-:W5:Y:S04]  /*03f0*/  LDG.E R24, desc[UR18][R2.64+0x4] ;  /* 0x0000041202187981 */ /* 0x000f68000c1e1900 */
[----:B------:R-:W5:Y:S04]  /*0400*/  LDG.E R8, desc[UR18][R8.64] ;  /* 0x0000001208087981 */ /* 0x000f68000c1e1900 */
[----:B------:R-:W5:Y:S04]  /*0410*/  LDG.E R25, desc[UR18][R2.64+0x8] ;  /* 0x0000081202197981 */ /* 0x000f68000c1e1900 */
[----:B------:R-:W5:Y:S04]  /*0420*/  LDG.E R10, desc[UR18][R10.64] ;  /* 0x000000120a0a7981 */ /* 0x000f68000c1e1900 */
[----:B------:R1:W5:Y:S01]  /*0430*/  LDG.E R27, desc[UR18][R2.64+0xc] ;  /* 0x00000c12021b7981 */ /* 0x000362000c1e1900 */
[----:B------:R-:W-:-:S04]  /*0440*/  UIADD3 UR5, UPT, UPT, UR5, 0x8, URZ ;  /* 0x0000000805057890 */ /* 0x000fc8000fffe0ff */
[----:B------:R-:W-:Y:S01]  /*0450*/  UISETP.NE.AND UP0, UPT, UR5, URZ, UPT ;  /* 0x000000ff0500728c */ /* 0x000fe2000bf05270 */
[----:B0-----:R-:W-:Y:S02]  /*0460*/  MOV R5, UR20 ;  /* 0x0000001400057c02 */ /* 0x001fe40008000f00 */
[----:B-1----:R-:W-:-:S03]  /*0470*/  IADD3 R2, P0, PT, R2, 0x20, RZ ;  /* 0x0000002002027810 */ /* 0x002fc60007f1e0ff */
[----:B------:R-:W-:Y:S01]  /*0480*/  IMAD R14, R5, 0x8, R14 ;  /* 0x00000008050e7824 */ /* 0x000fe200078e020e */
[----:B------:R-:W-:Y:S01]  /*0490*/  IADD3.X R3, PT, PT, RZ, R3, RZ, P0, !PT ;  /* 0x00000003ff037210 */ /* 0x000fe200007fe4ff */
[----:B--2---:R-:W-:-:S04]  /*04a0*/  FFMA R22, R21, R22, R12 ;  /* 0x0000001615167223 */ /* 0x004fc8000000000c */
[----:B---3--:R-:W-:-:S04]  /*04b0*/  FFMA R20, R19, R20, R22 ;  /* 0x0000001413147223 */ /* 0x008fc80000000016 */
[----:B----4-:R-:W-:-:S04]  /*04c0*/  FFMA R18, R17, R18, R20 ;  /* 0x0000001211127223 */ /* 0x010fc80000000014 */
[----:B-----5:R-:W-:-:S04]  /*04d0*/  FFMA R16, R15, R16, R18 ;  /* 0x000000100f107223 */ /* 0x020fc80000000012 */
[----:B------:R-:W-:-:S04]  /*04e0*/  FFMA R23, R23, R4, R16 ;  /* 0x0000000417177223 */ /* 0x000fc80000000010 */
[----:B------:R-:W-:-:S04]  /*04f0*/  FFMA R24, R24, R7, R23 ;  /* 0x0000000718187223 */ /* 0x000fc80000000017 */
[----:B------:R-:W-:-:S04]  /*0500*/  FFMA R8, R25, R8, R24 ;  /* 0x0000000819087223 */ /* 0x000fc80000000018 */
[----:B------:R-:W-:Y:S01]  /*0510*/  FFMA R12, R27, R10, R8 ;  /* 0x0000000a1b0c7223 */ /* 0x000fe20000000008 */
[----:B------:R-:W-:Y:S06]  /*0520*/  BRA.U UP0, `(.L_x_9) ;  /* 0xfffffffd003c7547 */ /* 0x000fec000b83ffff */
.L_x_8:
[----:B------:R-:W-:-:S04]  /*0530*/  ULOP3.LUT UR6, UR20, 0x7, URZ, 0xc0, !UPT ;  /* 0x0000000714067892 */ /* 0x000fc8000f8ec0ff */
[----:B------:R-:W-:-:S09]  /*0540*/  UISETP.NE.AND UP0, UPT, UR6, URZ, UPT ;  /* 0x000000ff0600728c */ /* 0x000fd2000bf05270 */
[----:B------:R-:W-:Y:S05]  /*0550*/  BRA.U !UP0, `(.L_x_10) ;  /* 0x0000000508407547 */ /* 0x000fea000b800000 */
[----:B------:R-:W-:Y:S02]  /*0560*/  UISETP.GE.U32.AND UP0, UPT, UR6, 0x4, UPT ;  /* 0x000000040600788c */ /* 0x000fe4000bf06070 */
[----:B------:R-:W-:-:S04]  /*0570*/  ULOP3.LUT UR5, UR20, 0x3, URZ, 0xc0, !UPT ;  /* 0x0000000314057892 */ /* 0x000fc8000f8ec0ff */
[----:B------:R-:W-:-:S03]  /*0580*/  UISETP.NE.AND UP1, UPT, UR5, URZ, UPT ;  /* 0x000000ff0500728c */ /* 0x000fc6000bf25270 */
[----:B------:R-:W-:Y:S08]  /*0590*/  BRA.U !UP0, `(.L_x_11) ;  /* 0x00000001087c7547 */ /* 0x000ff0000b800000 */
[----:B------:R-:W1:Y:S01]  /*05a0*/  LDC.64 R6, c[0x0][0x390] ;  /* 0x0000e400ff067b82 */ /* 0x000e620000000a00 */
[----:B------:R-:W2:Y:S01]  /*05b0*/  LDCU.64 UR6, c[0x0][0x388] ;  /* 0x00007100ff0677ac */ /* 0x000ea20008000a00 */
[----:B------:R-:W-:Y:S02]  /*05c0*/  MOV R9, UR4 ;  /* 0x0000000400097c02 */ /* 0x000fe40008000f00 */
[C---:B------:R-:W-:Y:S02]  /*05d0*/  IADD3 R3, PT, PT, R13.reuse, UR4, RZ ;  /* 0x000000040d037c10 */ /* 0x040fe4000fffe0ff */
[----:B------:R-:W-:Y:S01]  /*05e0*/  IADD3 R10, P0, PT, R13, UR4, RZ ;  /* 0x000000040d0a7c10 */ /* 0x000fe2000ff1e0ff */
[----:B------:R-:W-:Y:S01]  /*05f0*/  IMAD R9, R9, UR20, R0 ;  /* 0x0000001409097c24 */ /* 0x000fe2000f8e0200 */
[----:B------:R-:W3:Y:S01]  /*0600*/  LDC.64 R4, c[0x0][0x388] ;  /* 0x0000e200ff047b82 */ /* 0x000ee20000000a00 */
[----:B------:R-:W-:Y:S02]  /*0610*/  MOV R11, UR20 ;  /* 0x00000014000b7c02 */ /* 0x000fe40008000f00 */
[----:B------:R-:W-:Y:S01]  /*0620*/  MOV R15, UR20 ;  /* 0x00000014000f7c02 */ /* 0x000fe20008000f00 */
[----:B-1----:R-:W-:Y:S01]  /*0630*/  IMAD.WIDE R6, R9, 0x4, R6 ;  /* 0x0000000409067825 */ /* 0x002fe200078e0206 */
[----:B------:R-:W-:-:S05]  /*0640*/  MOV R9, UR20 ;  /* 0x0000001400097c02 */ /* 0x000fca0008000f00 */
[----:B------:R-:W-:Y:S02]  /*0650*/  IMAD.WIDE R8, R9, 0x4, R6 ;  /* 0x0000000409087825 */ /* 0x000fe400078e0206 */
[----:B0-----:R-:W4:Y:S02]  /*0660*/  LDG.E R6, desc[UR18][R6.64] ;  /* 0x0000001206067981 */ /* 0x001f24000c1e1900 */
[----:B---3--:R-:W-:Y:S01]  /*0670*/  IMAD.WIDE.U32 R4, R3, 0x4, R4 ;  /* 0x0000000403047825 */ /* 0x008fe200078e0004 */
[----:B------:R-:W-:Y:S01]  /*0680*/  IADD3.X R3, PT, PT, RZ, RZ, RZ, P0, !PT ;  /* 0x000000ffff037210 */ /* 0x000fe200007fe4ff */
[----:B------:R-:W3:Y:S01]  /*0690*/  LDG.E R17, desc[UR18][R8.64] ;  /* 0x0000001208117981 */ /* 0x000ee2000c1e1900 */
[----:B--2---:R-:W-:-:S03]  /*06a0*/  LEA R2, P0, R10, UR6, 0x2 ;  /* 0x000000060a027c11 */ /* 0x004fc6000f8010ff */
[----:B------:R-:W4:Y:S01]  /*06b0*/  LDG.E R5, desc[UR18][R4.64] ;  /* 0x0000001204057981 */ /* 0x000f22000c1e1900 */
[----:B------:R-:W-:Y:S01]  /*06c0*/  LEA.HI.X R3, R10, UR7, R3, 0x2, P0 ;  /* 0x000000070a037c11 */ /* 0x000fe200080f1403 */
[----:B------:R-:W-:-:S04]  /*06d0*/  IMAD.WIDE R10, R11, 0x4, R8 ;  /* 0x000000040b0a7825 */ /* 0x000fc800078e0208 */
[----:B------:R-:W3:Y:S01]  /*06e0*/  LDG.E R16, desc[UR18][R2.64+0x4] ;  /* 0x0000041202107981 */ /* 0x000ee2000c1e1900 */
[----:B------:R-:W-:-:S03]  /*06f0*/  IMAD.WIDE R14, R15, 0x4, R10 ;  /* 0x000000040f0e7825 */ /* 0x000fc600078e020a */
[----:B------:R-:W2:Y:S04]  /*0700*/  LDG.E R19, desc[UR18][R10.64] ;  /* 0x000000120a137981 */ /* 0x000ea8000c1e1900 */
[----:B------:R-:W2:Y:S04]  /*0710*/  LDG.E R18, desc[UR18][R2.64+0x8] ;  /* 0x0000081202127981 */ /* 0x000ea8000c1e1900 */
[----:B------:R-:W5:Y:S04]  /*0720*/  LDG.E R20, desc[UR18][R2.64+0xc] ;  /* 0x00000c1202147981 */ /* 0x000f68000c1e1900 */
[----:B------:R-:W5:Y:S01]  /*0730*/  LDG.E R14, desc[UR18][R14.64] ;  /* 0x000000120e0e7981 */ /* 0x000f62000c1e1900 */
[----:B------:R-:W-:Y:S01]  /*0740*/  UIADD3 UR4, UPT, UPT, UR4, 0x4, URZ ;  /* 0x0000000404047890 */ /* 0x000fe2000fffe0ff */
[----:B----4-:R-:W-:-:S04]  /*0750*/  FFMA R5, R5, R6, R12 ;  /* 0x0000000605057223 */ /* 0x010fc8000000000c */
[----:B---3--:R-:W-:-:S04]  /*0760*/  FFMA R5, R16, R17, R5 ;  /* 0x0000001110057223 */ /* 0x008fc80000000005 */
[----:B--2---:R-:W-:-:S04]  /*0770*/  FFMA R5, R18, R19, R5 ;  /* 0x0000001312057223 */ /* 0x004fc80000000005 */
[----:B-----5:R-:W-:-:S07]  /*0780*/  FFMA R12, R20, R14, R5 ;  /* 0x0000000e140c7223 */ /* 0x020fce0000000005 */
.L_x_11:
[----:B------:R-:W-:Y:S05]  /*0790*/  BRA.U !UP1, `(.L_x_10) ;  /* 0x0000000109b07547 */ /* 0x000fea000b800000 */
[----:B------:R-:W-:Y:S01]  /*07a0*/  UISETP.NE.AND UP0, UPT, UR5, 0x1, UPT ;  /* 0x000000010500788c */ /* 0x000fe2000bf05270 */
[----:B------:R-:W-:Y:S01]  /*07b0*/  MOV R7, UR4 ;  /* 0x0000000400077c02 */ /* 0x000fe20008000f00 */
[----:B------:R-:W-:Y:S02]  /*07c0*/  ULOP3.LUT UR5, UR20, 0x1, URZ, 0xc0, !UPT ;  /* 0x0000000114057892 */ /* 0x000fe4000f8ec0ff */
[----:B------:R-:W-:Y:S02]  /*07d0*/  IMAD.U32 R15, RZ, RZ, UR20 ;  /* 0x00000014ff0f7e24 */ /* 0x000fe4000f8e00ff */
[----:B------:R-:W-:Y:S01]  /*07e0*/  UISETP.NE.U32.AND UP1, UPT, UR5, 0x1, UPT ;  /* 0x000000010500788c */ /* 0x000fe2000bf25070 */
[----:B------:R-:W-:-:S04]  /*07f0*/  PLOP3.LUT P1, PT, PT, PT, UP0, 0x80, 0x8 ;  /* 0x000000000008781c */ /* 0x000fc80003f2f008 */
[----:B------:R-:W1:Y:S01]  /*0800*/  @UP0 LDCU.64 UR6, c[0x0][0x388] ;  /* 0x00007100ff0607ac */ /* 0x000e620008000a00 */
[----:B------:R-:W-:Y:S01]  /*0810*/  PLOP3.LUT P0, PT, PT, PT, UP1, 0x80, 0x8 ;  /* 0x000000000008781c */ /* 0x000fe20003f0f018 */
[----:B------:R-:W2:Y:S01]  /*0820*/  @UP0 LDCU.64 UR8, c[0x0][0x390] ;  /* 0x00007200ff0807ac */ /* 0x000ea20008000a00 */
[----:B------:R-:W3:Y:S06]  /*0830*/  @UP0 LDCU.64 UR10, c[0x0][0x388] ;  /* 0x00007100ff0a07ac */ /* 0x000eec0008000a00 */
[C---:B------:R-:W-:Y:S01]  /*0840*/  @P1 VIADD R3, R13.reuse, UR4 ;  /* 0x000000040d031c36 */ /* 0x040fe20008000000 */
[----:B------:R-:W-:Y:S01]  /*0850*/  @P1 IADD3 R6, P2, PT, R13, UR4, RZ ;  /* 0x000000040d061c10 */ /* 0x000fe2000ff5e0ff */
[----:B------:R-:W4:Y:S01]  /*0860*/  @!UP1 LDCU.64 UR12, c[0x0][0x388] ;  /* 0x00007100ff0c97ac */ /* 0x000f220008000a00 */
[----:B------:R-:W-:Y:S01]  /*0870*/  @UP0 UIADD3 UR4, UPT, UPT, UR4, 0x2, URZ ;  /* 0x0000000204040890 */ /* 0x000fe2000fffe0ff */
[----:B-1----:R-:W-:-:S02]  /*0880*/  MOV R10, UR6 ;  /* 0x00000006000a7c02 */ /* 0x002fc40008000f00 */
[----:B------:R-:W-:Y:S01]  /*0890*/  MOV R11, UR7 ;  /* 0x00000007000b7c02 */ /* 0x000fe20008000f00 */
[----:B------:R-:W1:Y:S01]  /*08a0*/  @!UP1 LDCU.64 UR6, c[0x0][0x390] ;  /* 0x00007200ff0697ac */ /* 0x000e620008000a00 */
[----:B--2---:R-:W-:Y:S02]  /*08b0*/  MOV R4, UR8 ;  /* 0x0000000800047c02 */ /* 0x004fe40008000f00 */
[----:B------:R-:W-:Y:S01]  /*08c0*/  MOV R5, UR9 ;  /* 0x0000000900057c02 */ /* 0x000fe20008000f00 */
[----:B------:R-:W-:-:S04]  /*08d0*/  @P1 IMAD.WIDE.U32 R10, R3, 0x4, R10 ;  /* 0x00000004030a1825 */ /* 0x000fc800078e000a */
[----:B------:R-:W-:Y:S01]  /*08e0*/  @P1 IMAD R3, R7, UR20, R0 ;  /* 0x0000001407031c24 */ /* 0x000fe2000f8e0200 */
[----:B------:R-:W-:Y:S01]  /*08f0*/  @P1 IADD3.X R7, PT, PT, RZ, RZ, RZ, P2, !PT ;  /* 0x000000ffff071210 */ /* 0x000fe200017fe4ff */
[----:B0-----:R-:W2:Y:S01]  /*0900*/  @P1 LDG.E R11, desc[UR18][R10.64] ;  /* 0x000000120a0b1981 */ /* 0x001ea2000c1e1900 */
[C---:B---3--:R-:W-:Y:S01]  /*0910*/  @P1 LEA R2, P2, R6.reuse, UR10, 0x2 ;  /* 0x0000000a06021c11 */ /* 0x048fe2000f8410ff */
[----:B------:R-:W-:Y:S01]  /*0920*/  @P1 IMAD.WIDE R4, R3, 0x4, R4 ;  /* 0x0000000403041825 */ /* 0x000fe200078e0204 */
[----:B------:R-:W-:Y:S02]  /*0930*/  MOV R19, UR4 ;  /* 0x0000000400137c02 */ /* 0x000fe40008000f00 */
[----:B------:R-:W-:Y:S02]  /*0940*/  @P1 LEA.HI.X R3, R6, UR11, R7, 0x2, P2 ;  /* 0x0000000b06031c11 */ /* 0x000fe400090f1407 */
[----:B----4-:R-:W-:Y:S01]  /*0950*/  MOV R6, UR12 ;  /* 0x0000000c00067c02 */ /* 0x010fe20008000f00 */
[----:B------:R-:W-:Y:S01]  /*0960*/  @P1 IMAD.WIDE R14, R15, 0x4, R4 ;  /* 0x000000040f0e1825 */ /* 0x000fe200078e0204 */
[----:B------:R-:W-:Y:S01]  /*0970*/  MOV R7, UR13 ;  /* 0x0000000d00077c02 */ /* 0x000fe20008000f00 */
[----:B------:R-:W2:Y:S01]  /*0980*/  @P1 LDG.E R4, desc[UR18][R4.64] ;  /* 0x0000001204041981 */ /* 0x000ea2000c1e1900 */
[----:B------:R-:W-:Y:S01]  /*0990*/  @!P0 IADD3 R17, PT, PT, R13, UR4, RZ ;  /* 0x000000040d118c10 */ /* 0x000fe2000fffe0ff */
[----:B------:R-:W-:Y:S01]  /*09a0*/  @!P0 IMAD R19, R19, UR20, R0 ;  /* 0x0000001413138c24 */ /* 0x000fe2000f8e0200 */
[----:B-1----:R-:W-:Y:S01]  /*09b0*/  MOV R8, UR6 ;  /* 0x0000000600087c02 */ /* 0x002fe20008000f00 */
[----:B------:R-:W3:Y:S01]  /*09c0*/  @P1 LDG.E R14, desc[UR18][R14.64] ;  /* 0x000000120e0e1981 */ /* 0x000ee2000c1e1900 */
[----:B------:R-:W-:Y:S01]  /*09d0*/  MOV R9, UR7 ;  /* 0x0000000700097c02 */ /* 0x000fe20008000f00 */
[----:B------:R-:W-:-:S02]  /*09e0*/  @!P0 IMAD.WIDE.U32 R6, R17, 0x4, R6 ;  /* 0x0000000411068825 */ /* 0x000fc400078e0006 */
[----:B------:R-:W3:Y:S02]  /*09f0*/  @P1 LDG.E R2, desc[UR18][R2.64+0x4] ;  /* 0x0000041202021981 */ /* 0x000ee4000c1e1900 */
[----:B------:R-:W-:Y:S02]  /*0a00*/  @!P0 IMAD.WIDE R8, R19, 0x4, R8 ;  /* 0x0000000413088825 */ /* 0x000fe400078e0208 */
[----:B------:R-:W4:Y:S04]  /*0a10*/  @!P0 LDG.E R7, desc[UR18][R6.64] ;  /* 0x0000001206078981 */ /* 0x000f28000c1e1900 */
[----:B------:R-:W4:Y:S01]  /*0a20*/  @!P0 LDG.E R8, desc[UR18][R8.64] ;  /* 0x0000001208088981 */ /* 0x000f22000c1e1900 */
[----:B--2---:R-:W-:-:S04]  /*0a30*/  @P1 FFMA R11, R11, R4, R12 ;  /* 0x000000040b0b1223 */ /* 0x004fc8000000000c */
[----:B---3--:R-:W-:-:S04]  /*0a40*/  @P1 FFMA R12, R2, R14, R11 ;  /* 0x0000000e020c1223 */ /* 0x008fc8000000000b */
[----:B----4-:R-:W-:-:S07]  /*0a50*/  @!P0 FFMA R12, R7, R8, R12 ;  /* 0x00000008070c8223 */ /* 0x010fce000000000c */
.L_x_10:
[----:B------:R-:W1:Y:S01]  /*0a60*/  LDC.64 R2, c[0x0][0x380] ;  /* 0x0000e000ff027b82 */ /* 0x000e620000000a00 */
[----:B------:R-:W-:-:S05]  /*0a70*/  IADD3 R13, PT, PT, R0, R13, RZ ;  /* 0x0000000d000d7210 */ /* 0x000fca0007ffe0ff */
[----:B-1----:R-:W-:-:S05]  /*0a80*/  IMAD.WIDE R2, R13, 0x4, R2 ;  /* 0x000000040d027825 */ /* 0x002fca00078e0202 */
[----:B0-----:R-:W-:Y:S01]  /*0a90*/  STG.E desc[UR18][R2.64], R12 ;  /* 0x0000000c02007986 */ /* 0x001fe2000c101912 */
[----:B------:R-:W-:Y:S05]  /*0aa0*/  EXIT ;  /* 0x000000000000794d */ /* 0x000fea0003800000 */
.L_x_12:
        /* <DEDUP_REMOVED lines=13> */
.L_x_14:


//--------------------- .nv.shared.reserved.0     --------------------------
	.section	.nv.shared.reserved.0,"aw",@nobits
	.weak		__nv_reservedSMEM_offset_0_alias
	.size		__nv_reservedSMEM_offset_0_alias, 0, 64
	.other		__nv_reservedSMEM_offset_0_alias,@"STO_CUDA_RESERVED_SHARED STV_DEFAULT"
__nv_reservedSMEM_offset_0_alias:
	.zero		0
	.zero		64


//--------------------- .nv.constant0._Z26singleThreadMatrixMultiplyPfPKfS1_i --------------------------
	.section	.nv.constant0._Z26singleThreadMatrixMultiplyPfPKfS1_i,"a",@progbits
	.sectionflags	@""
	.align	4
.nv.constant0._Z26singleThreadMatrixMultiplyPfPKfS1_i:
	.zero		924


//--------------------- .nv.constant0._Z14matrixMultiplyPfPKfS1_i --------------------------
	.section	.nv.constant0._Z14matrixMultiplyPfPKfS1_i,"a",@progbits
	.sectionflags	@""
	.align	4
.nv.constant0._Z14matrixMultiplyPfPKfS1_i:
	.zero		924


//--------------------- SYMBOLS --------------------------

	.type		.nv.reservedSmem.offset0,@object
	.size		.nv.reservedSmem.offset0,0x4
